	.target	sm_90a

	.elftype	@"ET_EXEC"


//--------------------- .note.nv.tkinfo           --------------------------
	.section	.note.nv.tkinfo,"",@"SHT_NOTE"
	.sectionflags	@"SHF_NOTE_NV_TKINFO"
	.tkinfo
        /*0018*/ 	.word	0x00000002
        /*0030*/ 	.string	""
        /*0030*/ 	.string	"ptxas"
        /*0030*/ 	.string	"Cuda compilation tools, release 13.0, V13.0.88"
        /*0030*/ 	.string	"Build cuda_13.0.r13.0/compiler.36424714_0"
        /*0030*/ 	.string	"-arch sm_90a -m 64 "



//--------------------- .note.nv.cuinfo           --------------------------
	.section	.note.nv.cuinfo,"",@"SHT_NOTE"
	.sectionflags	@"SHF_NOTE_NV_CUINFO"
        /*0018*/ 	.short	0x0002
        /*001a*/ 	.short	0x005a
        /*001c*/ 	.short	0x0082
	.zero		2


//--------------------- .nv.info                  --------------------------
	.section	.nv.info,"",@"SHT_CUDA_INFO"
	.align	4


	//----- nvinfo : EIATTR_REGCOUNT
	.align		4
        /*0000*/ 	.byte	0x04, 0x2f
        /*0002*/ 	.short	(.L_15 - .L_14)
	.align		4
.L_14:
        /*0004*/ 	.word	index@(_ZN7cutlass13device_kernelINS_4gemm6kernel13GemmUniversalIN4cute5tupleIJiiiiEEENS1_10collective13CollectiveMmaINS1_34MainloopSm90TmaGmmaWarpSpecializedILi5ENS5_IJNS4_1CILi1EEESB_SB_EEENS1_32KernelTmaWarpSpecializedPingpongEEENS5_IJNSA_ILi64EEENSA_ILi128EEESF_EEENS_10bfloat16_tENS5_IJlSB_lEEESI_SJ_NS4_8TiledMMAINS4_8MMA_AtomIJNS4_4SM904GMMA28MMA_64x128x16_F32BF16BF16_SSILNSN_5MajorE0ELSP_0ELNSN_7ScaleInE1ELSQ_1EEEEEENS4_6LayoutISC_NS5_IJNSA_ILi0EEESU_SU_EEEEENS5_IJNS4_10UnderscoreESX_SX_EEEEENS4_13SM90_TMA_LOADENS4_14ComposedLayoutINS4_7SwizzleILi3ELi4ELi3EEENS4_18smem_ptr_flag_bitsILi16EEENST_INS5_IJNSA_ILi8EEESF_EEENS5_IJSF_SB_EEEEEEEvNS4_8identityES10_S1A_vS1B_EENS_8epilogue10collective6detail29Sm90TmaWarpSpecializedAdapterINS1E_15DefaultEpilogueISI_SJ_SJ_NS1D_6thread17LinearCombinationISI_Li1EffLNS1I_9ScaleType4KindE0ELNS_15FloatRoundStyleE2ESI_EENS1_15EpilogueDefaultEEEEEvvEEEEvNT_6ParamsE)
        /*0008*/ 	.word	0x000000a8


	//----- nvinfo : EIATTR_FRAME_SIZE
	.align		4
.L_15:
        /*000c*/ 	.byte	0x04, 0x11
        /*000e*/ 	.short	(.L_17 - .L_16)
	.align		4
.L_16:
        /*0010*/ 	.word	index@(_ZN7cutlass13device_kernelINS_4gemm6kernel13GemmUniversalIN4cute5tupleIJiiiiEEENS1_10collective13CollectiveMmaINS1_34MainloopSm90TmaGmmaWarpSpecializedILi5ENS5_IJNS4_1CILi1EEESB_SB_EEENS1_32KernelTmaWarpSpecializedPingpongEEENS5_IJNSA_ILi64EEENSA_ILi128EEESF_EEENS_10bfloat16_tENS5_IJlSB_lEEESI_SJ_NS4_8TiledMMAINS4_8MMA_AtomIJNS4_4SM904GMMA28MMA_64x128x16_F32BF16BF16_SSILNSN_5MajorE0ELSP_0ELNSN_7ScaleInE1ELSQ_1EEEEEENS4_6LayoutISC_NS5_IJNSA_ILi0EEESU_SU_EEEEENS5_IJNS4_10UnderscoreESX_SX_EEEEENS4_13SM90_TMA_LOADENS4_14ComposedLayoutINS4_7SwizzleILi3ELi4ELi3EEENS4_18smem_ptr_flag_bitsILi16EEENST_INS5_IJNSA_ILi8EEESF_EEENS5_IJSF_SB_EEEEEEEvNS4_8identityES10_S1A_vS1B_EENS_8epilogue10collective6detail29Sm90TmaWarpSpecializedAdapterINS1E_15DefaultEpilogueISI_SJ_SJ_NS1D_6thread17LinearCombinationISI_Li1EffLNS1I_9ScaleType4KindE0ELNS_15FloatRoundStyleE2ESI_EENS1_15EpilogueDefaultEEEEEvvEEEEvNT_6ParamsE)
        /*0014*/ 	.word	0x00000008


	//----- nvinfo : EIATTR_MIN_STACK_SIZE
	.align		4
.L_17:
        /*0018*/ 	.byte	0x04, 0x12
        /*001a*/ 	.short	(.L_19 - .L_18)
	.align		4
.L_18:
        /*001c*/ 	.word	index@(_ZN7cutlass13device_kernelINS_4gemm6kernel13GemmUniversalIN4cute5tupleIJiiiiEEENS1_10collective13CollectiveMmaINS1_34MainloopSm90TmaGmmaWarpSpecializedILi5ENS5_IJNS4_1CILi1EEESB_SB_EEENS1_32KernelTmaWarpSpecializedPingpongEEENS5_IJNSA_ILi64EEENSA_ILi128EEESF_EEENS_10bfloat16_tENS5_IJlSB_lEEESI_SJ_NS4_8TiledMMAINS4_8MMA_AtomIJNS4_4SM904GMMA28MMA_64x128x16_F32BF16BF16_SSILNSN_5MajorE0ELSP_0ELNSN_7ScaleInE1ELSQ_1EEEEEENS4_6LayoutISC_NS5_IJNSA_ILi0EEESU_SU_EEEEENS5_IJNS4_10UnderscoreESX_SX_EEEEENS4_13SM90_TMA_LOADENS4_14ComposedLayoutINS4_7SwizzleILi3ELi4ELi3EEENS4_18smem_ptr_flag_bitsILi16EEENST_INS5_IJNSA_ILi8EEESF_EEENS5_IJSF_SB_EEEEEEEvNS4_8identityES10_S1A_vS1B_EENS_8epilogue10collective6detail29Sm90TmaWarpSpecializedAdapterINS1E_15DefaultEpilogueISI_SJ_SJ_NS1D_6thread17LinearCombinationISI_Li1EffLNS1I_9ScaleType4KindE0ELNS_15FloatRoundStyleE2ESI_EENS1_15EpilogueDefaultEEEEEvvEEEEvNT_6ParamsE)
        /*0020*/ 	.word	0x00000008
.L_19:


//--------------------- .nv.compat                --------------------------
	.section	.nv.compat,"",@"SHT_CUDA_COMPAT_INFO"
	.align	4
        /*0000*/ 	.byte	0x02, 0x09, 0x01, 0x00, 0x02, 0x02, 0x04, 0x00, 0x02, 0x05, 0x05, 0x00, 0x03, 0x07, 0x01, 0x01
        /*0010*/ 	.byte	0x02, 0x03, 0x01, 0x00, 0x02, 0x06, 0x01, 0x00, 0x04, 0x0b, 0x08, 0x00, 0x00, 0x00, 0x00, 0x00
        /*0020*/ 	.byte	0x00, 0x00, 0x00, 0x00


//--------------------- .nv.info._ZN7cutlass13device_kernelINS_4gemm6kernel13GemmUniversalIN4cute5tupleIJiiiiEEENS1_10collective13CollectiveMmaINS1_34MainloopSm90TmaGmmaWarpSpecializedILi5ENS5_IJNS4_1CILi1EEESB_SB_EEENS1_32KernelTmaWarpSpecializedPingpongEEENS5_IJNSA_ILi64EEENSA_ILi128EEESF_EEENS_10bfloat16_tENS5_IJlSB_lEEESI_SJ_NS4_8TiledMMAINS4_8MMA_AtomIJNS4_4SM904GMMA28MMA_64x128x16_F32BF16BF16_SSILNSN_5MajorE0ELSP_0ELNSN_7ScaleInE1ELSQ_1EEEEEENS4_6LayoutISC_NS5_IJNSA_ILi0EEESU_SU_EEEEENS5_IJNS4_10UnderscoreESX_SX_EEEEENS4_13SM90_TMA_LOADENS4_14ComposedLayoutINS4_7SwizzleILi3ELi4ELi3EEENS4_18smem_ptr_flag_bitsILi16EEENST_INS5_IJNSA_ILi8EEESF_EEENS5_IJSF_SB_EEEEEEEvNS4_8identityES10_S1A_vS1B_EENS_8epilogue10collective6detail29Sm90TmaWarpSpecializedAdapterINS1E_15DefaultEpilogueISI_SJ_SJ_NS1D_6thread17LinearCombinationISI_Li1EffLNS1I_9ScaleType4KindE0ELNS_15FloatRoundStyleE2ESI_EENS1_15EpilogueDefaultEEEEEvvEEEEvNT_6ParamsE --------------------------
	.section	.nv.info._ZN7cutlass13device_kernelINS_4gemm6kernel13GemmUniversalIN4cute5tupleIJiiiiEEENS1_10collective13CollectiveMmaINS1_34MainloopSm90TmaGmmaWarpSpecializedILi5ENS5_IJNS4_1CILi1EEESB_SB_EEENS1_32KernelTmaWarpSpecializedPingpongEEENS5_IJNSA_ILi64EEENSA_ILi128EEESF_EEENS_10bfloat16_tENS5_IJlSB_lEEESI_SJ_NS4_8TiledMMAINS4_8MMA_AtomIJNS4_4SM904GMMA28MMA_64x128x16_F32BF16BF16_SSILNSN_5MajorE0ELSP_0ELNSN_7ScaleInE1ELSQ_1EEEEEENS4_6LayoutISC_NS5_IJNSA_ILi0EEESU_SU_EEEEENS5_IJNS4_10UnderscoreESX_SX_EEEEENS4_13SM90_TMA_LOADENS4_14ComposedLayoutINS4_7SwizzleILi3ELi4ELi3EEENS4_18smem_ptr_flag_bitsILi16EEENST_INS5_IJNSA_ILi8EEESF_EEENS5_IJSF_SB_EEEEEEEvNS4_8identityES10_S1A_vS1B_EENS_8epilogue10collective6detail29Sm90TmaWarpSpecializedAdapterINS1E_15DefaultEpilogueISI_SJ_SJ_NS1D_6thread17LinearCombinationISI_Li1EffLNS1I_9ScaleType4KindE0ELNS_15FloatRoundStyleE2ESI_EENS1_15EpilogueDefaultEEEEEvvEEEEvNT_6ParamsE,"",@"SHT_CUDA_INFO"
	.sectionflags	@""
	.align	4


	//----- nvinfo : EIATTR_CUDA_API_VERSION
	.align		4
        /*0000*/ 	.byte	0x04, 0x37
        /*0002*/ 	.short	(.L_21 - .L_20)
.L_20:
        /*0004*/ 	.word	0x00000082


	//----- nvinfo : EIATTR_KPARAM_INFO
	.align		4
.L_21:
        /*0008*/ 	.byte	0x04, 0x17
        /*000a*/ 	.short	(.L_23 - .L_22)
.L_22:
        /*000c*/ 	.word	0x00000000
        /*0010*/ 	.short	0x0000
        /*0012*/ 	.short	0x0070
        /*0014*/ 	.byte	0x00, 0xf0, 0x01, 0x10


	//----- nvinfo : EIATTR_SPARSE_MMA_MASK
	.align		4
.L_23:
        /*0018*/ 	.byte	0x03, 0x50
        /*001a*/ 	.short	0x0000


	//----- nvinfo : EIATTR_MAXREG_COUNT
	.align		4
        /*001c*/ 	.byte	0x03, 0x1b
        /*001e*/ 	.short	0x00a8


	//----- nvinfo : EIATTR_NUM_BARRIERS
	.align		4
        /*0020*/ 	.byte	0x02, 0x4c
        /*0022*/ 	.byte	0x01
	.zero		1


	//----- nvinfo : EIATTR_EXTERNS
	.align		4
        /*0024*/ 	.byte	0x04, 0x0f
        /*0026*/ 	.short	(.L_25 - .L_24)


	//   ....[0]....
	.align		4
.L_24:
        /*0028*/ 	.word	index@(__assertfail)


	//----- nvinfo : EIATTR_ANNOTATIONS
	.align		4
.L_25:
        /*002c*/ 	.byte	0x04, 0x55
        /*002e*/ 	.short	(.L_27 - .L_26)


	//   ....[0]....
.L_26:
        /*0030*/ 	.word	0x00000001
        /*0034*/ 	.byte	0xf0, 0x0a, 0x00, 0x00, 0x01, 0x00, 0x00, 0x00, 0x10, 0x12, 0x00, 0x00, 0x01, 0x00, 0x00, 0x00
        /*0044*/ 	.byte	0xe0, 0x60, 0x00, 0x00, 0x01, 0x00, 0x00, 0x00, 0xa0, 0x6c, 0x00, 0x00


	//----- nvinfo : EIATTR_MERCURY_ISA_VERSION
	.align		4
.L_27:
        /*0050*/ 	.byte	0x03, 0x5f
        /*0052*/ 	.short	0x0101


	//----- nvinfo : EIATTR_INT_WARP_WIDE_INSTR_OFFSETS
	.align		4
        /*0054*/ 	.byte	0x04, 0x31
        /*0056*/ 	.short	(.L_29 - .L_28)


	//   ....[0]....
.L_28:
        /*0058*/ 	.word	0x00000410


	//   ....[1]....
        /*005c*/ 	.word	0x00000430


	//   ....[2]....
        /*0060*/ 	.word	0x000004b0


	//   ....[3]....
        /*0064*/ 	.word	0x000004c0


	//   ....[4]....
        /*0068*/ 	.word	0x000004d0


	//   ....[5]....
        /*006c*/ 	.word	0x000004f0


	//   ....[6]....
        /*0070*/ 	.word	0x00000580


	//   ....[7]....
        /*0074*/ 	.word	0x000005a0


	//----- nvinfo : EIATTR_COOP_GROUP_MASK_REGIDS
	.align		4
.L_29:
        /*0078*/ 	.byte	0x04, 0x29
        /*007a*/ 	.short	(.L_31 - .L_30)


	//   ....[0]....
.L_30:
        /*007c*/ 	.word	0xffffffff


	//   ....[1]....
        /*0080*/ 	.word	0xffffffff


	//   ....[2]....
        /*0084*/ 	.word	0xffffffff


	//   ....[3]....
        /*0088*/ 	.word	0xffffffff


	//   ....[4]....
        /*008c*/ 	.word	0xffffffff


	//   ....[5]....
        /*0090*/ 	.word	0xffffffff


	//----- nvinfo : EIATTR_COOP_GROUP_INSTR_OFFSETS
	.align		4
.L_31:
        /*0094*/ 	.byte	0x04, 0x28
        /*0096*/ 	.short	(.L_33 - .L_32)


	//   ....[0]....
.L_32:
        /*0098*/ 	.word	0x00000070


	//   ....[1]....
        /*009c*/ 	.word	0x00000080


	//   ....[2]....
        /*00a0*/ 	.word	0x00000140


	//   ....[3]....
        /*00a4*/ 	.word	0x000002f0


	//   ....[4]....
        /*00a8*/ 	.word	0x00000330


	//   ....[5]....
        /*00ac*/ 	.word	0x00000370


	//----- nvinfo : EIATTR_REG_RECONFIG
	.align		4
.L_33:
        /*00b0*/ 	.byte	0x01, 0x54
	.zero		2


	//----- nvinfo : EIATTR_SYSCALL_OFFSETS
	.align		4
        /*00b4*/ 	.byte	0x04, 0x46
        /*00b6*/ 	.short	(.L_35 - .L_34)


	//   ....[0]....
.L_34:
        /*00b8*/ 	.word	0x00001690


	//----- nvinfo : EIATTR_MBARRIER_INSTR_OFFSETS
	.align		4
.L_35:
        /*00bc*/ 	.byte	0x04, 0x39
        /*00be*/ 	.short	(.L_37 - .L_36)


	//   ....[0]....
.L_36:
        /*00c0*/ 	.word	0x00000240
        /*00c4*/ 	.word	0x000000ff
        /*00c8*/ 	.word	0x00000000
        /*00cc*/ 	.short	0x0100
        /*00ce*/ 	.byte	0x08
	.zero		1


	//   ....[1]....
        /*00d0*/ 	.word	0x00000250
        /*00d4*/ 	.word	0x000000ff
        /*00d8*/ 	.word	0x00000028
        /*00dc*/ 	.short	0x0100
        /*00de*/ 	.byte	0x08
	.zero		1


	//   ....[2]....
        /*00e0*/ 	.word	0x00000260
        /*00e4*/ 	.word	0x000000ff
        /*00e8*/ 	.word	0x00000008
        /*00ec*/ 	.short	0x0100
        /*00ee*/ 	.byte	0x08
	.zero		1


	//   ....[3]....
        /*00f0*/ 	.word	0x00000270
        /*00f4*/ 	.word	0x000000ff
        /*00f8*/ 	.word	0x00000030
        /*00fc*/ 	.short	0x0100
        /*00fe*/ 	.byte	0x08
	.zero		1


	//   ....[4]....
        /*0100*/ 	.word	0x00000280
        /*0104*/ 	.word	0x000000ff
        /*0108*/ 	.word	0x00000010
        /*010c*/ 	.short	0x0100
        /*010e*/ 	.byte	0x08
	.zero		1


	//   ....[5]....
        /*0110*/ 	.word	0x00000290
        /*0114*/ 	.word	0x000000ff
        /*0118*/ 	.word	0x00000038
        /*011c*/ 	.short	0x0100
        /*011e*/ 	.byte	0x08
	.zero		1


	//   ....[6]....
        /*0120*/ 	.word	0x000002a0
        /*0124*/ 	.word	0x000000ff
        /*0128*/ 	.word	0x00000018
        /*012c*/ 	.short	0x0100
        /*012e*/ 	.byte	0x08
	.zero		1


	//   ....[7]....
        /*0130*/ 	.word	0x000002b0
        /*0134*/ 	.word	0x000000ff
        /*0138*/ 	.word	0x00000040
        /*013c*/ 	.short	0x0100
        /*013e*/ 	.byte	0x08
	.zero		1


	//   ....[8]....
        /*0140*/ 	.word	0x000002c0
        /*0144*/ 	.word	0x000000ff
        /*0148*/ 	.word	0x00000020
        /*014c*/ 	.short	0x0100
        /*014e*/ 	.byte	0x08
	.zero		1


	//   ....[9]....
        /*0150*/ 	.word	0x000002d0
        /*0154*/ 	.word	0x000000ff
        /*0158*/ 	.word	0x00000048
        /*015c*/ 	.short	0x0100
        /*015e*/ 	.byte	0x08
	.zero		1


	//   ....[10]....
        /*0160*/ 	.word	0x000005e0
        /*0164*/ 	.word	0x000000ff
        /*0168*/ 	.word	0x00000080
        /*016c*/ 	.short	0x0100
        /*016e*/ 	.byte	0x08
	.zero		1


	//   ....[11]....
        /*0170*/ 	.word	0x00000650
        /*0174*/ 	.word	0x000000ff
        /*0178*/ 	.word	0x00000088
        /*017c*/ 	.short	0x0100
        /*017e*/ 	.byte	0x08
	.zero		1


	//   ....[12]....
        /*0180*/ 	.word	0x00000670
        /*0184*/ 	.word	0x000000ff
        /*0188*/ 	.word	0x00000060
        /*018c*/ 	.short	0x0100
        /*018e*/ 	.byte	0x09
	.zero		1


	//   ....[13]....
        /*0190*/ 	.word	0x00000680
        /*0194*/ 	.word	0x000000ff
        /*0198*/ 	.word	0x00000068
        /*019c*/ 	.short	0x0100
        /*019e*/ 	.byte	0x09
	.zero		1


	//   ....[14]....
        /*01a0*/ 	.word	0x00000690
        /*01a4*/ 	.word	0x000000ff
        /*01a8*/ 	.word	0x00000070
        /*01ac*/ 	.short	0x0100
        /*01ae*/ 	.byte	0x09
	.zero		1


	//   ....[15]....
        /*01b0*/ 	.word	0x000006a0
        /*01b4*/ 	.word	0x000000ff
        /*01b8*/ 	.word	0x00000078
        /*01bc*/ 	.short	0x0100
        /*01be*/ 	.byte	0x09
	.zero		1


	//   ....[16]....
        /*01c0*/ 	.word	0x00001550
        /*01c4*/ 	.word	0x000000ff
        /*01c8*/ 	.word	0xfffffff8
        /*01cc*/ 	.short	0x010a
        /*01ce*/ 	.byte	0x2b
	.zero		1


	//   ....[17]....
        /*01d0*/ 	.word	0x00001710
        /*01d4*/ 	.word	0x00000003
        /*01d8*/ 	.word	0x00000000
        /*01dc*/ 	.short	0x010a
        /*01de*/ 	.byte	0x3f
	.zero		1


	//   ....[18]....
        /*01e0*/ 	.word	0x00001770
        /*01e4*/ 	.word	0x00000003
        /*01e8*/ 	.word	0x00000000
        /*01ec*/ 	.short	0x010a
        /*01ee*/ 	.byte	0x3f
	.zero		1


	//   ....[19]....
        /*01f0*/ 	.word	0x00001ad0
        /*01f4*/ 	.word	0x000000ff
        /*01f8*/ 	.word	0x00000000
        /*01fc*/ 	.short	0x010a
        /*01fe*/ 	.byte	0x04
	.zero		1


	//   ....[20]....
        /*0200*/ 	.word	0x00001b10
        /*0204*/ 	.word	0x000000ff
        /*0208*/ 	.word	0x00000000
        /*020c*/ 	.short	0x010a
        /*020e*/ 	.byte	0x04
	.zero		1


	//   ....[21]....
        /*0210*/ 	.word	0x00001d70
        /*0214*/ 	.word	0x000000ff
        /*0218*/ 	.word	0x00000000
        /*021c*/ 	.short	0x0101
        /*021e*/ 	.byte	0x04
	.zero		1


	//   ....[22]....
        /*0220*/ 	.word	0x00001e70
        /*0224*/ 	.word	0x00000003
        /*0228*/ 	.word	0x00000000
        /*022c*/ 	.short	0x0101
        /*022e*/ 	.byte	0x2e
	.zero		1


	//   ....[23]....
        /*0230*/ 	.word	0x00001f40
        /*0234*/ 	.word	0x000000ff
        /*0238*/ 	.word	0x00000000
        /*023c*/ 	.short	0x0101
        /*023e*/ 	.byte	0x06
	.zero		1


	//   ....[24]....
        /*0240*/ 	.word	0x00001fb0
        /*0244*/ 	.word	0x000000ff
        /*0248*/ 	.word	0x00000008
        /*024c*/ 	.short	0x010a
        /*024e*/ 	.byte	0x2b
	.zero		1


	//   ....[25]....
        /*0250*/ 	.word	0x00006120
        /*0254*/ 	.word	0x00000000
        /*0258*/ 	.word	0x00000000
        /*025c*/ 	.short	0x0101
        /*025e*/ 	.byte	0x2e
	.zero		1


	//   ....[26]....
        /*0260*/ 	.word	0x00006a10
        /*0264*/ 	.word	0x0000000b
        /*0268*/ 	.word	0x00000028
        /*026c*/ 	.short	0x010a
        /*026e*/ 	.byte	0x3f
	.zero		1


	//   ....[27]....
        /*0270*/ 	.word	0x00006dd0
        /*0274*/ 	.word	0x00000006
        /*0278*/ 	.word	0x00000088
        /*027c*/ 	.short	0x0101
        /*027e*/ 	.byte	0x3f
	.zero		1


	//   ....[28]....
        /*0280*/ 	.word	0x000074f0
        /*0284*/ 	.word	0x00000007
        /*0288*/ 	.word	0x00000000
        /*028c*/ 	.short	0x010a
        /*028e*/ 	.byte	0x3f
	.zero		1


	//   ....[29]....
        /*0290*/ 	.word	0x00007570
        /*0294*/ 	.word	0x00000006
        /*0298*/ 	.word	0x00000000
        /*029c*/ 	.short	0x010a
        /*029e*/ 	.byte	0x3f
	.zero		1


	//   ....[30]....
        /*02a0*/ 	.word	0x00007600
        /*02a4*/ 	.word	0x00000007
        /*02a8*/ 	.word	0x00000000
        /*02ac*/ 	.short	0x010a
        /*02ae*/ 	.byte	0x3f
	.zero		1


	//   ....[31]....
        /*02b0*/ 	.word	0x00007690
        /*02b4*/ 	.word	0x00000006
        /*02b8*/ 	.word	0x00000000
        /*02bc*/ 	.short	0x010a
        /*02be*/ 	.byte	0x3f
	.zero		1


	//   ....[32]....
        /*02c0*/ 	.word	0x00007720
        /*02c4*/ 	.word	0x00000005
        /*02c8*/ 	.word	0x00000000
        /*02cc*/ 	.short	0x010a
        /*02ce*/ 	.byte	0x3f
	.zero		1


	//   ....[33]....
        /*02d0*/ 	.word	0x00007790
        /*02d4*/ 	.word	0x00000003
        /*02d8*/ 	.word	0xfffffff8
        /*02dc*/ 	.short	0x010a
        /*02de*/ 	.byte	0x3f
	.zero		1


	//   ....[34]....
        /*02e0*/ 	.word	0x000077e0
        /*02e4*/ 	.word	0x00000003
        /*02e8*/ 	.word	0x00000000
        /*02ec*/ 	.short	0x010a
        /*02ee*/ 	.byte	0x3f
	.zero		1


	//   ....[35]....
        /*02f0*/ 	.word	0x00007840
        /*02f4*/ 	.word	0x00000004
        /*02f8*/ 	.word	0x00000000
        /*02fc*/ 	.short	0x010a
        /*02fe*/ 	.byte	0x3f
	.zero		1


	//   ....[36]....
        /*0300*/ 	.word	0x000078a0
        /*0304*/ 	.word	0x00000003
        /*0308*/ 	.word	0x00000008
        /*030c*/ 	.short	0x010a
        /*030e*/ 	.byte	0x3f
	.zero		1


	//   ....[37]....
        /*0310*/ 	.word	0x00007970
        /*0314*/ 	.word	0x0000000b
        /*0318*/ 	.word	0x00000028
        /*031c*/ 	.short	0x010a
        /*031e*/ 	.byte	0x3f
	.zero		1


	//   ....[38]....
        /*0320*/ 	.word	0x00007a40
        /*0324*/ 	.word	0x00000007
        /*0328*/ 	.word	0x00000000
        /*032c*/ 	.short	0x010a
        /*032e*/ 	.byte	0x3f
	.zero		1


	//   ....[39]....
        /*0330*/ 	.word	0x00007a90
        /*0334*/ 	.word	0x00000006
        /*0338*/ 	.word	0x00000000
        /*033c*/ 	.short	0x010a
        /*033e*/ 	.byte	0x3f
	.zero		1


	//   ....[40]....
        /*0340*/ 	.word	0x00007ae0
        /*0344*/ 	.word	0x00000007
        /*0348*/ 	.word	0x00000000
        /*034c*/ 	.short	0x010a
        /*034e*/ 	.byte	0x3f
	.zero		1


	//   ....[41]....
        /*0350*/ 	.word	0x00007b30
        /*0354*/ 	.word	0x00000006
        /*0358*/ 	.word	0x00000000
        /*035c*/ 	.short	0x010a
        /*035e*/ 	.byte	0x3f
	.zero		1


	//----- nvinfo : EIATTR_NUM_MBARRIERS
	.align		4
.L_37:
        /*0360*/ 	.byte	0x03, 0x38
        /*0362*/ 	.short	0x0010


	//----- nvinfo : EIATTR_EXIT_INSTR_OFFSETS
	.align		4
        /*0364*/ 	.byte	0x04, 0x1c
        /*0366*/ 	.short	(.L_39 - .L_38)


	//   ....[0]....
.L_38:
        /*0368*/ 	.word	0x000011a0


	//   ....[1]....
        /*036c*/ 	.word	0x00001200


	//   ....[2]....
        /*0370*/ 	.word	0x00006740


	//   ....[3]....
        /*0374*/ 	.word	0x00006770


	//   ....[4]....
        /*0378*/ 	.word	0x00007770


	//----- nvinfo : EIATTR_MAX_THREADS
	.align		4
.L_39:
        /*037c*/ 	.byte	0x04, 0x05
        /*037e*/ 	.short	(.L_41 - .L_40)
.L_40:
        /*0380*/ 	.word	0x00000180
        /*0384*/ 	.word	0x00000001
        /*0388*/ 	.word	0x00000001


	//----- nvinfo : EIATTR_CRS_STACK_SIZE
	.align		4
.L_41:
        /*038c*/ 	.byte	0x04, 0x1e
        /*038e*/ 	.short	(.L_43 - .L_42)
.L_42:
        /*0390*/ 	.word	0x00000000


	//----- nvinfo : EIATTR_CBANK_PARAM_SIZE
	.align		4
.L_43:
        /*0394*/ 	.byte	0x03, 0x19
        /*0396*/ 	.short	0x0470


	//----- nvinfo : EIATTR_PARAM_CBANK
	.align		4
        /*0398*/ 	.byte	0x04, 0x0a
        /*039a*/ 	.short	(.L_45 - .L_44)
	.align		4
.L_44:
        /*039c*/ 	.word	index@(.nv.constant0._ZN7cutlass13device_kernelINS_4gemm6kernel13GemmUniversalIN4cute5tupleIJiiiiEEENS1_10collective13CollectiveMmaINS1_34MainloopSm90TmaGmmaWarpSpecializedILi5ENS5_IJNS4_1CILi1EEESB_SB_EEENS1_32KernelTmaWarpSpecializedPingpongEEENS5_IJNSA_ILi64EEENSA_ILi128EEESF_EEENS_10bfloat16_tENS5_IJlSB_lEEESI_SJ_NS4_8TiledMMAINS4_8MMA_AtomIJNS4_4SM904GMMA28MMA_64x128x16_F32BF16BF16_SSILNSN_5MajorE0ELSP_0ELNSN_7ScaleInE1ELSQ_1EEEEEENS4_6LayoutISC_NS5_IJNSA_ILi0EEESU_SU_EEEEENS5_IJNS4_10UnderscoreESX_SX_EEEEENS4_13SM90_TMA_LOADENS4_14ComposedLayoutINS4_7SwizzleILi3ELi4ELi3EEENS4_18smem_ptr_flag_bitsILi16EEENST_INS5_IJNSA_ILi8EEESF_EEENS5_IJSF_SB_EEEEEEEvNS4_8identityES10_S1A_vS1B_EENS_8epilogue10collective6detail29Sm90TmaWarpSpecializedAdapterINS1E_15DefaultEpilogueISI_SJ_SJ_NS1D_6thread17LinearCombinationISI_Li1EffLNS1I_9ScaleType4KindE0ELNS_15FloatRoundStyleE2ESI_EENS1_15EpilogueDefaultEEEEEvvEEEEvNT_6ParamsE)
        /*03a0*/ 	.short	0x0210
        /*03a2*/ 	.short	0x0470


	//----- nvinfo : EIATTR_SW_WAR
	.align		4
.L_45:
        /*03a4*/ 	.byte	0x04, 0x36
        /*03a6*/ 	.short	(.L_47 - .L_46)
.L_46:
        /*03a8*/ 	.word	0x00000008
.L_47:


//--------------------- .nv.callgraph             --------------------------
	.section	.nv.callgraph,"",@"SHT_CUDA_CALLGRAPH"
	.align	4
	.sectionentsize	8
	.align		4
        /*0000*/ 	.word	0x00000000
	.align		4
        /*0004*/ 	.word	0xffffffff
	.align		4
        /*0008*/ 	.word	index@(_ZN7cutlass13device_kernelINS_4gemm6kernel13GemmUniversalIN4cute5tupleIJiiiiEEENS1_10collective13CollectiveMmaINS1_34MainloopSm90TmaGmmaWarpSpecializedILi5ENS5_IJNS4_1CILi1EEESB_SB_EEENS1_32KernelTmaWarpSpecializedPingpongEEENS5_IJNSA_ILi64EEENSA_ILi128EEESF_EEENS_10bfloat16_tENS5_IJlSB_lEEESI_SJ_NS4_8TiledMMAINS4_8MMA_AtomIJNS4_4SM904GMMA28MMA_64x128x16_F32BF16BF16_SSILNSN_5MajorE0ELSP_0ELNSN_7ScaleInE1ELSQ_1EEEEEENS4_6LayoutISC_NS5_IJNSA_ILi0EEESU_SU_EEEEENS5_IJNS4_10UnderscoreESX_SX_EEEEENS4_13SM90_TMA_LOADENS4_14ComposedLayoutINS4_7SwizzleILi3ELi4ELi3EEENS4_18smem_ptr_flag_bitsILi16EEENST_INS5_IJNSA_ILi8EEESF_EEENS5_IJSF_SB_EEEEEEEvNS4_8identityES10_S1A_vS1B_EENS_8epilogue10collective6detail29Sm90TmaWarpSpecializedAdapterINS1E_15DefaultEpilogueISI_SJ_SJ_NS1D_6thread17LinearCombinationISI_Li1EffLNS1I_9ScaleType4KindE0ELNS_15FloatRoundStyleE2ESI_EENS1_15EpilogueDefaultEEEEEvvEEEEvNT_6ParamsE)
	.align		4
        /*000c*/ 	.word	index@(__assertfail)
	.align		4
        /*0010*/ 	.word	0x00000000
	.align		4
        /*0014*/ 	.word	0xfffffffe
	.align		4
        /*0018*/ 	.word	0x00000000
	.align		4
        /*001c*/ 	.word	0xfffffffd
	.align		4
        /*0020*/ 	.word	0x00000000
	.align		4
        /*0024*/ 	.word	0xfffffffc


//--------------------- .nv.constant4             --------------------------
	.section	.nv.constant4,"a",@progbits
	.align	8
	.align		8
.nv.constant4:
        /*0000*/ 	.dword	__assertfail
	.align		8
        /*0008*/ 	.dword	__unnamed_1
	.align		8
        /*0010*/ 	.dword	_ZN40_INTERNAL_d97561a9_4_k_cu_8d5295e8_264164cuda3std3__45__cpo5beginE
	.align		8
        /*0018*/ 	.dword	_ZN40_INTERNAL_d97561a9_4_k_cu_8d5295e8_264164cuda3std3__45__cpo3endE
	.align		8
        /*0020*/ 	.dword	_ZN40_INTERNAL_d97561a9_4_k_cu_8d5295e8_264164cuda3std3__45__cpo6cbeginE
	.align		8
        /*0028*/ 	.dword	_ZN40_INTERNAL_d97561a9_4_k_cu_8d5295e8_264164cuda3std3__45__cpo4cendE
	.align		8
        /*0030*/ 	.dword	_ZN40_INTERNAL_d97561a9_4_k_cu_8d5295e8_264164cuda3std3__442_GLOBAL__N__d97561a9_4_k_cu_8d5295e8_264166ignoreE
	.align		8
        /*0038*/ 	.dword	_ZN40_INTERNAL_d97561a9_4_k_cu_8d5295e8_264164cuda3std3__419piecewise_constructE
	.align		8
        /*0040*/ 	.dword	_ZN40_INTERNAL_d97561a9_4_k_cu_8d5295e8_264164cuda3std3__48in_placeE
	.align		8
        /*0048*/ 	.dword	_ZN40_INTERNAL_d97561a9_4_k_cu_8d5295e8_264164cuda3std6ranges3__45__cpo4swapE
	.align		8
        /*0050*/ 	.dword	_ZN40_INTERNAL_d97561a9_4_k_cu_8d5295e8_264164cuda3std6ranges3__45__cpo9iter_moveE
	.align		8
        /*0058*/ 	.dword	_ZN40_INTERNAL_d97561a9_4_k_cu_8d5295e8_264164cute7productE
	.align		8
        /*0060*/ 	.dword	_ZN40_INTERNAL_d97561a9_4_k_cu_8d5295e8_264164cute1_E
	.align		8
        /*0068*/ 	.dword	$str$22
	.align		8
        /*0070*/ 	.dword	$str$23


//--------------------- .text._ZN7cutlass13device_kernelINS_4gemm6kernel13GemmUniversalIN4cute5tupleIJiiiiEEENS1_10collective13CollectiveMmaINS1_34MainloopSm90TmaGmmaWarpSpecializedILi5ENS5_IJNS4_1CILi1EEESB_SB_EEENS1_32KernelTmaWarpSpecializedPingpongEEENS5_IJNSA_ILi64EEENSA_ILi128EEESF_EEENS_10bfloat16_tENS5_IJlSB_lEEESI_SJ_NS4_8TiledMMAINS4_8MMA_AtomIJNS4_4SM904GMMA28MMA_64x128x16_F32BF16BF16_SSILNSN_5MajorE0ELSP_0ELNSN_7ScaleInE1ELSQ_1EEEEEENS4_6LayoutISC_NS5_IJNSA_ILi0EEESU_SU_EEEEENS5_IJNS4_10UnderscoreESX_SX_EEEEENS4_13SM90_TMA_LOADENS4_14ComposedLayoutINS4_7SwizzleILi3ELi4ELi3EEENS4_18smem_ptr_flag_bitsILi16EEENST_INS5_IJNSA_ILi8EEESF_EEENS5_IJSF_SB_EEEEEEEvNS4_8identityES10_S1A_vS1B_EENS_8epilogue10collective6detail29Sm90TmaWarpSpecializedAdapterINS1E_15DefaultEpilogueISI_SJ_SJ_NS1D_6thread17LinearCombinationISI_Li1EffLNS1I_9ScaleType4KindE0ELNS_15FloatRoundStyleE2ESI_EENS1_15EpilogueDefaultEEEEEvvEEEEvNT_6ParamsE --------------------------
	.section	.text._ZN7cutlass13device_kernelINS_4gemm6kernel13GemmUniversalIN4cute5tupleIJiiiiEEENS1_10collective13CollectiveMmaINS1_34MainloopSm90TmaGmmaWarpSpecializedILi5ENS5_IJNS4_1CILi1EEESB_SB_EEENS1_32KernelTmaWarpSpecializedPingpongEEENS5_IJNSA_ILi64EEENSA_ILi128EEESF_EEENS_10bfloat16_tENS5_IJlSB_lEEESI_SJ_NS4_8TiledMMAINS4_8MMA_AtomIJNS4_4SM904GMMA28MMA_64x128x16_F32BF16BF16_SSILNSN_5MajorE0ELSP_0ELNSN_7ScaleInE1ELSQ_1EEEEEENS4_6LayoutISC_NS5_IJNSA_ILi0EEESU_SU_EEEEENS5_IJNS4_10UnderscoreESX_SX_EEEEENS4_13SM90_TMA_LOADENS4_14ComposedLayoutINS4_7SwizzleILi3ELi4ELi3EEENS4_18smem_ptr_flag_bitsILi16EEENST_INS5_IJNSA_ILi8EEESF_EEENS5_IJSF_SB_EEEEEEEvNS4_8identityES10_S1A_vS1B_EENS_8epilogue10collective6detail29Sm90TmaWarpSpecializedAdapterINS1E_15DefaultEpilogueISI_SJ_SJ_NS1D_6thread17LinearCombinationISI_Li1EffLNS1I_9ScaleType4KindE0ELNS_15FloatRoundStyleE2ESI_EENS1_15EpilogueDefaultEEEEEvvEEEEvNT_6ParamsE,"ax",@progbits
	.align	128
.text._ZN7cutlass13device_kernelINS_4gemm6kernel13GemmUniversalIN4cute5tupleIJiiiiEEENS1_10collective13CollectiveMmaINS1_34MainloopSm90TmaGmmaWarpSpecializedILi5ENS5_IJNS4_1CILi1EEESB_SB_EEENS1_32KernelTmaWarpSpecializedPingpongEEENS5_IJNSA_ILi64EEENSA_ILi128EEESF_EEENS_10bfloat16_tENS5_IJlSB_lEEESI_SJ_NS4_8TiledMMAINS4_8MMA_AtomIJNS4_4SM904GMMA28MMA_64x128x16_F32BF16BF16_SSILNSN_5MajorE0ELSP_0ELNSN_7ScaleInE1ELSQ_1EEEEEENS4_6LayoutISC_NS5_IJNSA_ILi0EEESU_SU_EEEEENS5_IJNS4_10UnderscoreESX_SX_EEEEENS4_13SM90_TMA_LOADENS4_14ComposedLayoutINS4_7SwizzleILi3ELi4ELi3EEENS4_18smem_ptr_flag_bitsILi16EEENST_INS5_IJNSA_ILi8EEESF_EEENS5_IJSF_SB_EEEEEEEvNS4_8identityES10_S1A_vS1B_EENS_8epilogue10collective6detail29Sm90TmaWarpSpecializedAdapterINS1E_15DefaultEpilogueISI_SJ_SJ_NS1D_6thread17LinearCombinationISI_Li1EffLNS1I_9ScaleType4KindE0ELNS_15FloatRoundStyleE2ESI_EENS1_15EpilogueDefaultEEEEEvvEEEEvNT_6ParamsE:
        .type           _ZN7cutlass13device_kernelINS_4gemm6kernel13GemmUniversalIN4cute5tupleIJiiiiEEENS1_10collective13CollectiveMmaINS1_34MainloopSm90TmaGmmaWarpSpecializedILi5ENS5_IJNS4_1CILi1EEESB_SB_EEENS1_32KernelTmaWarpSpecializedPingpongEEENS5_IJNSA_ILi64EEENSA_ILi128EEESF_EEENS_10bfloat16_tENS5_IJlSB_lEEESI_SJ_NS4_8TiledMMAINS4_8MMA_AtomIJNS4_4SM904GMMA28MMA_64x128x16_F32BF16BF16_SSILNSN_5MajorE0ELSP_0ELNSN_7ScaleInE1ELSQ_1EEEEEENS4_6LayoutISC_NS5_IJNSA_ILi0EEESU_SU_EEEEENS5_IJNS4_10UnderscoreESX_SX_EEEEENS4_13SM90_TMA_LOADENS4_14ComposedLayoutINS4_7SwizzleILi3ELi4ELi3EEENS4_18smem_ptr_flag_bitsILi16EEENST_INS5_IJNSA_ILi8EEESF_EEENS5_IJSF_SB_EEEEEEEvNS4_8identityES10_S1A_vS1B_EENS_8epilogue10collective6detail29Sm90TmaWarpSpecializedAdapterINS1E_15DefaultEpilogueISI_SJ_SJ_NS1D_6thread17LinearCombinationISI_Li1EffLNS1I_9ScaleType4KindE0ELNS_15FloatRoundStyleE2ESI_EENS1_15EpilogueDefaultEEEEEvvEEEEvNT_6ParamsE,@function
        .size           _ZN7cutlass13device_kernelINS_4gemm6kernel13GemmUniversalIN4cute5tupleIJiiiiEEENS1_10collective13CollectiveMmaINS1_34MainloopSm90TmaGmmaWarpSpecializedILi5ENS5_IJNS4_1CILi1EEESB_SB_EEENS1_32KernelTmaWarpSpecializedPingpongEEENS5_IJNSA_ILi64EEENSA_ILi128EEESF_EEENS_10bfloat16_tENS5_IJlSB_lEEESI_SJ_NS4_8TiledMMAINS4_8MMA_AtomIJNS4_4SM904GMMA28MMA_64x128x16_F32BF16BF16_SSILNSN_5MajorE0ELSP_0ELNSN_7ScaleInE1ELSQ_1EEEEEENS4_6LayoutISC_NS5_IJNSA_ILi0EEESU_SU_EEEEENS5_IJNS4_10UnderscoreESX_SX_EEEEENS4_13SM90_TMA_LOADENS4_14ComposedLayoutINS4_7SwizzleILi3ELi4ELi3EEENS4_18smem_ptr_flag_bitsILi16EEENST_INS5_IJNSA_ILi8EEESF_EEENS5_IJSF_SB_EEEEEEEvNS4_8identityES10_S1A_vS1B_EENS_8epilogue10collective6detail29Sm90TmaWarpSpecializedAdapterINS1E_15DefaultEpilogueISI_SJ_SJ_NS1D_6thread17LinearCombinationISI_Li1EffLNS1I_9ScaleType4KindE0ELNS_15FloatRoundStyleE2ESI_EENS1_15EpilogueDefaultEEEEEvvEEEEvNT_6ParamsE,(.L_x_199 - _ZN7cutlass13device_kernelINS_4gemm6kernel13GemmUniversalIN4cute5tupleIJiiiiEEENS1_10collective13CollectiveMmaINS1_34MainloopSm90TmaGmmaWarpSpecializedILi5ENS5_IJNS4_1CILi1EEESB_SB_EEENS1_32KernelTmaWarpSpecializedPingpongEEENS5_IJNSA_ILi64EEENSA_ILi128EEESF_EEENS_10bfloat16_tENS5_IJlSB_lEEESI_SJ_NS4_8TiledMMAINS4_8MMA_AtomIJNS4_4SM904GMMA28MMA_64x128x16_F32BF16BF16_SSILNSN_5MajorE0ELSP_0ELNSN_7ScaleInE1ELSQ_1EEEEEENS4_6LayoutISC_NS5_IJNSA_ILi0EEESU_SU_EEEEENS5_IJNS4_10UnderscoreESX_SX_EEEEENS4_13SM90_TMA_LOADENS4_14ComposedLayoutINS4_7SwizzleILi3ELi4ELi3EEENS4_18smem_ptr_flag_bitsILi16EEENST_INS5_IJNSA_ILi8EEESF_EEENS5_IJSF_SB_EEEEEEEvNS4_8identityES10_S1A_vS1B_EENS_8epilogue10collective6detail29Sm90TmaWarpSpecializedAdapterINS1E_15DefaultEpilogueISI_SJ_SJ_NS1D_6thread17LinearCombinationISI_Li1EffLNS1I_9ScaleType4KindE0ELNS_15FloatRoundStyleE2ESI_EENS1_15EpilogueDefaultEEEEEvvEEEEvNT_6ParamsE)
        .other          _ZN7cutlass13device_kernelINS_4gemm6kernel13GemmUniversalIN4cute5tupleIJiiiiEEENS1_10collective13CollectiveMmaINS1_34MainloopSm90TmaGmmaWarpSpecializedILi5ENS5_IJNS4_1CILi1EEESB_SB_EEENS1_32KernelTmaWarpSpecializedPingpongEEENS5_IJNSA_ILi64EEENSA_ILi128EEESF_EEENS_10bfloat16_tENS5_IJlSB_lEEESI_SJ_NS4_8TiledMMAINS4_8MMA_AtomIJNS4_4SM904GMMA28MMA_64x128x16_F32BF16BF16_SSILNSN_5MajorE0ELSP_0ELNSN_7ScaleInE1ELSQ_1EEEEEENS4_6LayoutISC_NS5_IJNSA_ILi0EEESU_SU_EEEEENS5_IJNS4_10UnderscoreESX_SX_EEEEENS4_13SM90_TMA_LOADENS4_14ComposedLayoutINS4_7SwizzleILi3ELi4ELi3EEENS4_18smem_ptr_flag_bitsILi16EEENST_INS5_IJNSA_ILi8EEESF_EEENS5_IJSF_SB_EEEEEEEvNS4_8identityES10_S1A_vS1B_EENS_8epilogue10collective6detail29Sm90TmaWarpSpecializedAdapterINS1E_15DefaultEpilogueISI_SJ_SJ_NS1D_6thread17LinearCombinationISI_Li1EffLNS1I_9ScaleType4KindE0ELNS_15FloatRoundStyleE2ESI_EENS1_15EpilogueDefaultEEEEEvvEEEEvNT_6ParamsE,@"STO_CUDA_ENTRY STV_DEFAULT"
_ZN7cutlass13device_kernelINS_4gemm6kernel13GemmUniversalIN4cute5tupleIJiiiiEEENS1_10collective13CollectiveMmaINS1_34MainloopSm90TmaGmmaWarpSpecializedILi5ENS5_IJNS4_1CILi1EEESB_SB_EEENS1_32KernelTmaWarpSpecializedPingpongEEENS5_IJNSA_ILi64EEENSA_ILi128EEESF_EEENS_10bfloat16_tENS5_IJlSB_lEEESI_SJ_NS4_8TiledMMAINS4_8MMA_AtomIJNS4_4SM904GMMA28MMA_64x128x16_F32BF16BF16_SSILNSN_5MajorE0ELSP_0ELNSN_7ScaleInE1ELSQ_1EEEEEENS4_6LayoutISC_NS5_IJNSA_ILi0EEESU_SU_EEEEENS5_IJNS4_10UnderscoreESX_SX_EEEEENS4_13SM90_TMA_LOADENS4_14ComposedLayoutINS4_7SwizzleILi3ELi4ELi3EEENS4_18smem_ptr_flag_bitsILi16EEENST_INS5_IJNSA_ILi8EEESF_EEENS5_IJSF_SB_EEEEEEEvNS4_8identityES10_S1A_vS1B_EENS_8epilogue10collective6detail29Sm90TmaWarpSpecializedAdapterINS1E_15DefaultEpilogueISI_SJ_SJ_NS1D_6thread17LinearCombinationISI_Li1EffLNS1I_9ScaleType4KindE0ELNS_15FloatRoundStyleE2ESI_EENS1_15EpilogueDefaultEEEEEvvEEEEvNT_6ParamsE:
[----:B------:R-:W0:Y:S02]  /*0000*/  LDC R1, c[0x0][0x28] ;  /* 0x00000a00ff017b82 */ /* 0x000e240000000800 */
[----:B0-----:R-:W-:Y:S01]  /*0010*/  VIADD R1, R1, 0xfffffff8 ;  /* 0xfffffff801017836 */ /* 0x001fe20000000000 */
[----:B------:R-:W0:Y:S01]  /*0020*/  S2R R4, SR_TID.X ;  /* 0x0000000000047919 */ /* 0x000e220000002100 */
[----:B------:R-:W-:Y:S01]  /*0030*/  ELECT P0, URZ, PT ;  /* 0x00000000003f782f */ /* 0x000fe20003800000 */
[----:B------:R-:W-:Y:S01]  /*0040*/  BSSY B0, `(.L_x_0) ;  /* 0x000000f000007945 */ /* 0x000fe20003800000 */
[--C-:B0-----:R-:W-:Y:S02]  /*0050*/  SHF.R.U32.HI R0, RZ, 0x5, R4.reuse ;  /* 0x00000005ff007819 */ /* 0x101fe40000011604 */
[----:B------:R-:W-:-:S03]  /*0060*/  SHF.R.U32.HI R5, RZ, 0x7, R4 ;  /* 0x00000007ff057819 */ /* 0x000fc60000011604 */
[----:B------:R-:W0:Y:S04]  /*0070*/  SHFL.IDX PT, R2, R0, RZ, 0x1f ;  /* 0x00001fff00027589 */ /* 0x000e2800000e0000 */
[----:B------:R1:W2:Y:S01]  /*0080*/  SHFL.IDX PT, R7, R5, RZ, 0x1f ;  /* 0x00001fff05077589 */ /* 0x0002a200000e0000 */
[----:B0-----:R-:W-:-:S13]  /*0090*/  ISETP.NE.OR P0, PT, R2, RZ, !P0 ;  /* 0x000000ff0200720c */ /* 0x001fda0004705670 */
[----:B-12---:R-:W-:Y:S05]  /*00a0*/  @P0 BRA `(.L_x_1) ;  /* 0x0000000000200947 */ /* 0x006fea0003800000 */
[----:B------:R-:W-:Y:S02]  /*00b0*/  ULDC.64 UR4, c[0x0][0x198] ;  /* 0x0000660000047ab9 */ /* 0x000fe40000000a00 */
[----:B------:R-:W-:Y:S02]  /*00c0*/  UIADD3 UR6, UP0, UR4, 0xf0, URZ ;  /* 0x000000f004067890 */ /* 0x000fe4000ff1e03f */
[----:B------:R-:W-:Y:S02]  /*00d0*/  UIADD3 UR4, UP1, UR4, 0x1f0, URZ ;  /* 0x000001f004047890 */ /* 0x000fe4000ff3e03f */
[----:B------:R-:W-:Y:S02]  /*00e0*/  UIADD3.X UR7, URZ, UR5, URZ, UP0, !UPT ;  /* 0x000000053f077290 */ /* 0x000fe400087fe43f */
[----:B------:R-:W-:-:S07]  /*00f0*/  UIADD3.X UR5, URZ, UR5, URZ, UP1, !UPT ;  /* 0x000000053f057290 */ /* 0x000fce0008ffe43f */
[----:B------:R0:W-:Y:S02]  /*0100*/  UTMACCTL.PF [UR6] ;  /* 0x00000000060079b9 */ /* 0x0001e40008040000 */
[----:B------:R0:W-:Y:S02]  /*0110*/  UTMACCTL.PF [UR4] ;  /* 0x00000000040079b9 */ /* 0x0001e40008040000 */
[----:B0-----:R-:W-:Y:S01]  /*0120*/  NOP ;  /* 0x0000000000007918 */ /* 0x001fe20000000000 */
.L_x_1:
[----:B------:R-:W-:Y:S05]  /*0130*/  BSYNC B0 ;  /* 0x0000000000007941 */ /* 0x000fea0003800000 */
.L_x_0:
[----:B------:R-:W0:Y:S02]  /*0140*/  SHFL.IDX PT, R3, R0, RZ, 0x1f ;  /* 0x00001fff00037589 */ /* 0x000e2400000e0000 */
[----:B0-----:R-:W-:-:S13]  /*0150*/  ISETP.NE.AND P0, PT, R3, RZ, PT ;  /* 0x000000ff0300720c */ /* 0x001fda0003f05270 */
[----:B------:R-:W-:Y:S05]  /*0160*/  @P0 BRA `(.L_x_2) ;  /* 0x0000000000600947 */ /* 0x000fea0003800000 */
[----:B------:R-:W0:Y:S01]  /*0170*/  S2UR UR8, SR_CgaCtaId ;  /* 0x00000000000879c3 */ /* 0x000e220000008800 */
[----:B------:R-:W-:Y:S01]  /*0180*/  UMOV UR4, 0x400 ;  /* 0x0000040000047882 */ /* 0x000fe20000000000 */
[----:B------:R-:W-:Y:S01]  /*0190*/  UMOV UR5, 0x1 ;  /* 0x0000000100057882 */ /* 0x000fe20000000000 */
[----:B------:R-:W-:Y:S01]  /*01a0*/  UMOV UR6, 0x80 ;  /* 0x0000008000067882 */ /* 0x000fe20000000000 */
[----:B------:R-:W-:Y:S01]  /*01b0*/  ELECT P0, URZ, PT ;  /* 0x00000000003f782f */ /* 0x000fe20003800000 */
[----:B------:R-:W-:-:S04]  /*01c0*/  UIADD3 UR6, -UR6, 0x100000, URZ ;  /* 0x0010000006067890 */ /* 0x000fc8000fffe13f */
[----:B------:R-:W-:Y:S02]  /*01d0*/  USHF.L.U32 UR7, UR6, 0xb, URZ ;  /* 0x0000000b06077899 */ /* 0x000fe4000800063f */
[----:B------:R-:W-:Y:S02]  /*01e0*/  USHF.L.U32 UR6, UR6, 0x1, URZ ;  /* 0x0000000106067899 */ /* 0x000fe4000800063f */
[----:B0-----:R-:W-:Y:S02]  /*01f0*/  ULEA UR8, UR8, UR4, 0x18 ;  /* 0x0000000408087291 */ /* 0x001fe4000f8ec03f */
[----:B------:R-:W-:-:S04]  /*0200*/  UIADD3 UR4, -UR5, 0x100000, URZ ;  /* 0x0010000005047890 */ /* 0x000fc8000fffe13f */
[----:B------:R-:W-:Y:S02]  /*0210*/  USHF.L.U32 UR5, UR4, 0xb, URZ ;  /* 0x0000000b04057899 */ /* 0x000fe4000800063f */
[----:B------:R-:W-:Y:S01]  /*0220*/  USHF.L.U32 UR4, UR4, 0x1, URZ ;  /* 0x0000000104047899 */ /* 0x000fe2000800063f */
[----:B------:R-:W0:Y:S11]  /*0230*/  FENCE.VIEW.ASYNC.S ;  /* 0x00000000000073c6 */ /* 0x000e360000000000 */
[----:B0-----:R0:W1:Y:S01]  /*0240*/  SYNCS.EXCH.64 URZ, [UR8], UR4 ;  /* 0x00000004083f75b2 */ /* 0x0010620008000100 */
[----:B------:R0:W2:Y:S01]  /*0250*/  SYNCS.EXCH.64 URZ, [UR8+0x28], UR6 ;  /* 0x00002806083f75b2 */ /* 0x0000a20008000100 */
[----:B------:R0:W3:Y:S01]  /*0260*/  SYNCS.EXCH.64 URZ, [UR8+0x8], UR4 ;  /* 0x00000804083f75b2 */ /* 0x0000e20008000100 */
[----:B------:R0:W4:Y:S01]  /*0270*/  SYNCS.EXCH.64 URZ, [UR8+0x30], UR6 ;  /* 0x00003006083f75b2 */ /* 0x0001220008000100 */
[----:B------:R0:W0:Y:S01]  /*0280*/  SYNCS.EXCH.64 URZ, [UR8+0x10], UR4 ;  /* 0x00001004083f75b2 */ /* 0x0000220008000100 */
[----:B------:R0:W0:Y:S01]  /*0290*/  SYNCS.EXCH.64 URZ, [UR8+0x38], UR6 ;  /* 0x00003806083f75b2 */ /* 0x0000220008000100 */
[----:B------:R0:W0:Y:S01]  /*02a0*/  SYNCS.EXCH.64 URZ, [UR8+0x18], UR4 ;  /* 0x00001804083f75b2 */ /* 0x0000220008000100 */
[----:B------:R0:W0:Y:S01]  /*02b0*/  SYNCS.EXCH.64 URZ, [UR8+0x40], UR6 ;  /* 0x00004006083f75b2 */ /* 0x0000220008000100 */
[----:B------:R0:W0:Y:S01]  /*02c0*/  SYNCS.EXCH.64 URZ, [UR8+0x20], UR4 ;  /* 0x00002004083f75b2 */ /* 0x0000220008000100 */
[----:B------:R0:W0:Y:S01]  /*02d0*/  SYNCS.EXCH.64 URZ, [UR8+0x48], UR6 ;  /* 0x00004806083f75b2 */ /* 0x0000220008000100 */
[----:B------:R-:W-:Y:S01]  /*02e0*/  NOP ;  /* 0x0000000000007918 */ /* 0x000fe20000000000 */
.L_x_2:
[----:B------:R-:W5:Y:S01]  /*02f0*/  SHFL.IDX PT, R6, R0, RZ, 0x1f ;  /* 0x00001fff00067589 */ /* 0x000f6200000e0000 */
[----:B------:R-:W-:Y:S01]  /*0300*/  ELECT P0, URZ, PT ;  /* 0x00000000003f782f */ /* 0x000fe20003800000 */
[----:B------:R-:W-:Y:S01]  /*0310*/  NOP ;  /* 0x0000000000007918 */ /* 0x000fe20000000000 */
[----:B------:R-:W-:Y:S01]  /*0320*/  ELECT P1, URZ, PT ;  /* 0x00000000003f782f */ /* 0x000fe20003820000 */
[----:B------:R-:W1:Y:S01]  /*0330*/  SHFL.IDX PT, R3, R0, RZ, 0x1f ;  /* 0x00001fff00037589 */ /* 0x000e6200000e0000 */
[----:B0-----:R-:W-:Y:S01]  /*0340*/  UMOV UR4, 0x20 ;  /* 0x0000002000047882 */ /* 0x001fe20000000000 */
[----:B------:R-:W-:Y:S01]  /*0350*/  UMOV UR11, 0x80 ;  /* 0x00000080000b7882 */ /* 0x000fe20000000000 */
[----:B------:R-:W-:Y:S01]  /*0360*/  NOP ;  /* 0x0000000000007918 */ /* 0x000fe20000000000 */
[----:B------:R-:W0:Y:S01]  /*0370*/  SHFL.IDX PT, R5, R5, RZ, 0x1f ;  /* 0x00001fff05057589 */ /* 0x000e2200000e0000 */
[C---:B------:R-:W-:Y:S01]  /*0380*/  VIADD R31, R7.reuse, 0xffffffff ;  /* 0xffffffff071f7836 */ /* 0x040fe20000000000 */
[----:B------:R-:W-:Y:S01]  /*0390*/  ULDC.64 UR36, c[0x0][0x208] ;  /* 0x0000820000247ab9 */ /* 0x000fe20000000a00 */
[----:B------:R-:W-:-:S03]  /*03a0*/  ISETP.NE.AND P2, PT, R7, RZ, PT ;  /* 0x000000ff0700720c */ /* 0x000fc60003f45270 */
[----:B------:R-:W-:Y:S02]  /*03b0*/  ISETP.GE.U32.AND P3, PT, R31, 0x2, PT ;  /* 0x000000021f00780c */ /* 0x000fe40003f66070 */
[----:B-----5:R-:W-:Y:S02]  /*03c0*/  ISETP.NE.OR P0, PT, R6, RZ, !P0 ;  /* 0x000000ff0600720c */ /* 0x020fe40004705670 */
[----:B-1----:R-:W-:Y:S02]  /*03d0*/  ISETP.NE.OR P1, PT, R3, RZ, !P1 ;  /* 0x000000ff0300720c */ /* 0x002fe40004f25670 */
[----:B------:R-:W-:Y:S02]  /*03e0*/  SHF.R.S32.HI R3, RZ, 0x1f, R2 ;  /* 0x0000001fff037819 */ /* 0x000fe40000011402 */
[----:B0-----:R-:W-:Y:S02]  /*03f0*/  R2UR UR43, R5 ;  /* 0x00000000052b72ca */ /* 0x001fe400000e0000 */
[----:B------:R-:W-:-:S05]  /*0400*/  LEA.HI R3, R3, R2, RZ, 0x2 ;  /* 0x0000000203037211 */ /* 0x000fca00078f10ff */
[----:B------:R-:W-:Y:S01]  /*0410*/  VOTEU.ALL UP0, P0 ;  /* 0x00000000003f7886 */ /* 0x000fe20000000000 */
[----:B------:R-:W-:Y:S01]  /*0420*/  LOP3.LUT R3, R3, 0xfffffffc, RZ, 0xc0, !PT ;  /* 0xfffffffc03037812 */ /* 0x000fe200078ec0ff */
[----:B------:R-:W-:-:S03]  /*0430*/  VOTEU.ALL UP1, P1 ;  /* 0x00000000003f7886 */ /* 0x000fc60000820000 */
[----:B------:R-:W0:Y:S01]  /*0440*/  @!UP0 S2UR UR7, SR_CgaCtaId ;  /* 0x00000000000789c3 */ /* 0x000e220000008800 */
[----:B------:R-:W-:Y:S01]  /*0450*/  @!UP0 UMOV UR6, 0x400 ;  /* 0x0000040000068882 */ /* 0x000fe20000000000 */
[----:B------:R-:W-:-:S04]  /*0460*/  @!UP0 UIADD3 UR4, -UR4, 0x100000, URZ ;  /* 0x0010000004048890 */ /* 0x000fc8000fffe13f */
[----:B------:R-:W-:Y:S02]  /*0470*/  @!UP0 USHF.L.U32 UR5, UR4, 0xb, URZ ;  /* 0x0000000b04058899 */ /* 0x000fe4000800063f */
[----:B------:R-:W-:Y:S01]  /*0480*/  @!UP0 USHF.L.U32 UR4, UR4, 0x1, URZ ;  /* 0x0000000104048899 */ /* 0x000fe2000800063f */
[----:B------:R-:W-:Y:S01]  /*0490*/  IMAD.IADD R14, R2, 0x1, -R3 ;  /* 0x00000001020e7824 */ /* 0x000fe200078e0a03 */
[----:B------:R-:W-:Y:S01]  /*04a0*/  @!UP1 UMOV UR9, 0x400 ;  /* 0x0000040000099882 */ /* 0x000fe20000000000 */
[----:B------:R-:W-:Y:S01]  /*04b0*/  VOTEU.ALL UP2, P1 ;  /* 0x00000000003f7886 */ /* 0x000fe20000840000 */
[----:B------:R-:W-:Y:S01]  /*04c0*/  VOTEU.ALL UP3, P1 ;  /* 0x00000000003f7886 */ /* 0x000fe20000860000 */
[----:B------:R-:W-:Y:S01]  /*04d0*/  VOTEU.ALL UP4, P1 ;  /* 0x00000000003f7886 */ /* 0x000fe20000880000 */
[----:B------:R-:W1:Y:S01]  /*04e0*/  @!UP1 S2UR UR10, SR_CgaCtaId ;  /* 0x00000000000a99c3 */ /* 0x000e620000008800 */
[----:B------:R-:W-:Y:S01]  /*04f0*/  VOTEU.ALL UP5, P1 ;  /* 0x00000000003f7886 */ /* 0x000fe200008a0000 */
[----:B------:R-:W-:-:S04]  /*0500*/  SHF.R.S32.HI R3, RZ, 0x1f, R4 ;  /* 0x0000001fff037819 */ /* 0x000fc80000011404 */
[----:B------:R-:W-:-:S04]  /*0510*/  LEA.HI R3, R3, R4, RZ, 0x7 ;  /* 0x0000000403037211 */ /* 0x000fc800078f38ff */
[----:B------:R-:W-:-:S05]  /*0520*/  LOP3.LUT R3, R3, 0xffffff80, RZ, 0xc0, !PT ;  /* 0xffffff8003037812 */ /* 0x000fca00078ec0ff */
[----:B------:R-:W-:Y:S01]  /*0530*/  IMAD.IADD R5, R4, 0x1, -R3 ;  /* 0x0000000104057824 */ /* 0x000fe200078e0a03 */
[----:B0-----:R-:W-:Y:S02]  /*0540*/  @!UP0 ULEA UR8, UR7, UR6, 0x18 ;  /* 0x0000000607088291 */ /* 0x001fe4000f8ec03f */
[----:B------:R-:W-:-:S04]  /*0550*/  @!UP1 UIADD3 UR6, -UR11, 0x100000, URZ ;  /* 0x001000000b069890 */ /* 0x000fc8000fffe13f */
[----:B------:R-:W-:Y:S02]  /*0560*/  @!UP1 USHF.L.U32 UR7, UR6, 0xb, URZ ;  /* 0x0000000b06079899 */ /* 0x000fe4000800063f */
[----:B------:R-:W-:Y:S01]  /*0570*/  @!UP1 USHF.L.U32 UR6, UR6, 0x1, URZ ;  /* 0x0000000106069899 */ /* 0x000fe2000800063f */
[----:B------:R-:W-:Y:S01]  /*0580*/  VOTEU.ALL UP0, P0 ;  /* 0x00000000003f7886 */ /* 0x000fe20000000000 */
[----:B-1----:R-:W-:Y:S01]  /*0590*/  @!UP1 ULEA UR9, UR10, UR9, 0x18 ;  /* 0x000000090a099291 */ /* 0x002fe2000f8ec03f */
[----:B------:R-:W-:Y:S02]  /*05a0*/  VOTEU.ALL UP1, P0 ;  /* 0x00000000003f7886 */ /* 0x000fe40000020000 */
[----:B------:R-:W-:Y:S01]  /*05b0*/  ULDC.64 UR10, c[0x0][0x598] ;  /* 0x00016600000a7ab9 */ /* 0x000fe20000000a00 */
[----:B------:R-:W-:Y:S01]  /*05c0*/  ISETP.NE.AND P0, PT, R14, 0x3, PT ;  /* 0x000000030e00780c */ /* 0x000fe20003f05270 */
[----:B------:R-:W0:Y:S02]  /*05d0*/  FENCE.VIEW.ASYNC.S ;  /* 0x00000000000073c6 */ /* 0x000e240000000000 */
[----:B0-----:R0:W2:Y:S01]  /*05e0*/  @!UP0 SYNCS.EXCH.64 URZ, [UR8+0x80], UR4 ;  /* 0x00008004083f85b2 */ /* 0x0010a20008000100 */
[----:B------:R-:W-:-:S02]  /*05f0*/  ISETP.NE.U32.AND P1, PT, RZ, UR10, PT ;  /* 0x0000000aff007c0c */ /* 0x000fc4000bf25070 */
[----:B------:R-:W-:Y:S02]  /*0600*/  ISETP.EQ.OR P0, PT, R14, RZ, !P0 ;  /* 0x000000ff0e00720c */ /* 0x000fe40004702670 */
[----:B------:R-:W-:Y:S02]  /*0610*/  ISETP.NE.AND.EX P1, PT, RZ, UR11, PT, P1 ;  /* 0x0000000bff007c0c */ /* 0x000fe4000bf25310 */
[----:B------:R-:W-:-:S04]  /*0620*/  ISETP.EQ.AND P0, PT, R7, RZ, P0 ;  /* 0x000000ff0700720c */ /* 0x000fc80000702270 */
[----:B------:R-:W-:-:S04]  /*0630*/  SEL R23, RZ, 0x1, !P0 ;  /* 0x00000001ff177807 */ /* 0x000fc80004000000 */
[----:B------:R-:W-:Y:S01]  /*0640*/  SEL R23, R23, 0x2, P3 ;  /* 0x0000000217177807 */ /* 0x000fe20001800000 */
[----:B------:R0:W2:Y:S01]  /*0650*/  @!UP1 SYNCS.EXCH.64 URZ, [UR8+0x88], UR4 ;  /* 0x00008804083f95b2 */ /* 0x0000a20008000100 */
[----:B------:R-:W-:Y:S01]  /*0660*/  NOP ;  /* 0x0000000000007918 */ /* 0x000fe20000000000 */
[----:B------:R0:W2:Y:S01]  /*0670*/  @!UP2 SYNCS.EXCH.64 URZ, [UR9+0x60], UR6 ;  /* 0x00006006093fa5b2 */ /* 0x0000a20008000100 */
[----:B------:R0:W2:Y:S01]  /*0680*/  @!UP3 SYNCS.EXCH.64 URZ, [UR9+0x68], UR6 ;  /* 0x00006806093fb5b2 */ /* 0x0000a20008000100 */
[----:B------:R0:W2:Y:S01]  /*0690*/  @!UP4 SYNCS.EXCH.64 URZ, [UR9+0x70], UR6 ;  /* 0x00007006093fc5b2 */ /* 0x0000a20008000100 */
[----:B------:R0:W2:Y:S01]  /*06a0*/  @!UP5 SYNCS.EXCH.64 URZ, [UR9+0x78], UR6 ;  /* 0x00007806093fd5b2 */ /* 0x0000a20008000100 */
[----:B------:R-:W-:Y:S01]  /*06b0*/  NOP ;  /* 0x0000000000007918 */ /* 0x000fe20000000000 */
[----:B--234-:R-:W-:Y:S06]  /*06c0*/  BAR.SYNC.DEFER_BLOCKING 0x0 ;  /* 0x0000000000007b1d */ /* 0x01cfec0000010000 */
[----:B0-----:R-:W-:Y:S05]  /*06d0*/  @!P1 BRA `(.L_x_3) ;  /* 0x00000000001c9947 */ /* 0x001fea0003800000 */
[----:B------:R-:W0:Y:S02]  /*06e0*/  LDC.64 R2, c[0x0][0x598] ;  /* 0x00016600ff027b82 */ /* 0x000e240000000a00 */
[----:B0-----:R-:W2:Y:S02]  /*06f0*/  LDG.E.64 R2, desc[UR36][R2.64] ;  /* 0x0000002402027981 */ /* 0x001ea4000c1e1b00 */
[----:B--2---:R-:W-:-:S04]  /*0700*/  ISETP.NE.U32.AND P0, PT, R2, RZ, PT ;  /* 0x000000ff0200720c */ /* 0x004fc80003f05070 */
[----:B------:R-:W-:-:S13]  /*0710*/  ISETP.NE.AND.EX P0, PT, R3, RZ, PT, P0 ;  /* 0x000000ff0300720c */ /* 0x000fda0003f05300 */
[----:B------:R-:W-:Y:S05]  /*0720*/  @!P0 BRA `(.L_x_3) ;  /* 0x0000000000088947 */ /* 0x000fea0003800000 */
[----:B------:R1:W5:Y:S01]  /*0730*/  LD.E R88, desc[UR36][R2.64] ;  /* 0x0000002402587980 */ /* 0x000362000c101900 */
[----:B------:R-:W-:Y:S05]  /*0740*/  BRA `(.L_x_4) ;  /* 0x0000000000247947 */ /* 0x000fea0003800000 */
.L_x_3:
[----:B------:R-:W-:Y:S02]  /*0750*/  ULDC.64 UR4, c[0x0][0x588] ;  /* 0x0001620000047ab9 */ /* 0x000fe40000000a00 */
[----:B------:R-:W-:-:S04]  /*0760*/  ISETP.NE.U32.AND P0, PT, RZ, UR4, PT ;  /* 0x00000004ff007c0c */ /* 0x000fc8000bf05070 */
[----:B------:R-:W-:-:S13]  /*0770*/  ISETP.NE.AND.EX P0, PT, RZ, UR5, PT, P0 ;  /* 0x00000005ff007c0c */ /* 0x000fda000bf05300 */
[----:B------:R-:W-:Y:S05]  /*0780*/  @!P0 BRA `(.L_x_5) ;  /* 0x00000000000c8947 */ /* 0x000fea0003800000 */
[----:B------:R-:W0:Y:S02]  /*0790*/  LDC.64 R88, c[0x0][0x588] ;  /* 0x00016200ff587b82 */ /* 0x000e240000000a00 */
[----:B0-----:R0:W5:Y:S01]  /*07a0*/  LDG.E R88, desc[UR36][R88.64] ;  /* 0x0000002458587981 */ /* 0x001162000c1e1900 */
[----:B------:R-:W-:Y:S05]  /*07b0*/  BRA `(.L_x_4) ;  /* 0x0000000000087947 */ /* 0x000fea0003800000 */
.L_x_5:
[----:B------:R-:W-:Y:S02]  /*07c0*/  ULDC UR4, c[0x0][0x580] ;  /* 0x0001600000047ab9 */ /* 0x000fe40000000800 */
[----:B------:R-:W-:-:S07]  /*07d0*/  IMAD.U32 R88, RZ, RZ, UR4 ;  /* 0x00000004ff587e24 */ /* 0x000fce000f8e00ff */
.L_x_4:
[----:B------:R-:W-:Y:S02]  /*07e0*/  ULDC.64 UR4, c[0x0][0x5a0] ;  /* 0x0001680000047ab9 */ /* 0x000fe40000000a00 */
[----:B------:R-:W-:-:S04]  /*07f0*/  ISETP.NE.U32.AND P0, PT, RZ, UR4, PT ;  /* 0x00000004ff007c0c */ /* 0x000fc8000bf05070 */
[----:B------:R-:W-:-:S13]  /*0800*/  ISETP.NE.AND.EX P0, PT, RZ, UR5, PT, P0 ;  /* 0x00000005ff007c0c */ /* 0x000fda000bf05300 */
[----:B------:R-:W-:Y:S05]  /*0810*/  @!P0 BRA `(.L_x_6) ;  /* 0x00000000001c8947 */ /* 0x000fea0003800000 */
[----:B-1----:R-:W1:Y:S02]  /*0820*/  LDC.64 R2, c[0x0][0x5a0] ;  /* 0x00016800ff027b82 */ /* 0x002e640000000a00 */
[----:B-1----:R-:W2:Y:S02]  /*0830*/  LDG.E.64 R2, desc[UR36][R2.64] ;  /* 0x0000002402027981 */ /* 0x002ea4000c1e1b00 */
[----:B--2---:R-:W-:-:S04]  /*0840*/  ISETP.NE.U32.AND P0, PT, R2, RZ, PT ;  /* 0x000000ff0200720c */ /* 0x004fc80003f05070 */
[----:B------:R-:W-:-:S13]  /*0850*/  ISETP.NE.AND.EX P0, PT, R3, RZ, PT, P0 ;  /* 0x000000ff0300720c */ /* 0x000fda0003f05300 */
[----:B------:R-:W-:Y:S05]  /*0860*/  @!P0 BRA `(.L_x_6) ;  /* 0x0000000000088947 */ /* 0x000fea0003800000 */
[----:B0-----:R2:W5:Y:S01]  /*0870*/  LD.E R89, desc[UR36][R2.64] ;  /* 0x0000002402597980 */ /* 0x001562000c101900 */
[----:B------:R-:W-:Y:S05]  /*0880*/  BRA `(.L_x_7) ;  /* 0x0000000000247947 */ /* 0x000fea0003800000 */
.L_x_6:
[----:B------:R-:W-:Y:S02]  /*0890*/  ULDC.64 UR4, c[0x0][0x590] ;  /* 0x0001640000047ab9 */ /* 0x000fe40000000a00 */
[----:B------:R-:W-:-:S04]  /*08a0*/  ISETP.NE.U32.AND P0, PT, RZ, UR4, PT ;  /* 0x00000004ff007c0c */ /* 0x000fc8000bf05070 */
[----:B------:R-:W-:-:S13]  /*08b0*/  ISETP.NE.AND.EX P0, PT, RZ, UR5, PT, P0 ;  /* 0x00000005ff007c0c */ /* 0x000fda000bf05300 */
[----:B------:R-:W-:Y:S05]  /*08c0*/  @!P0 BRA `(.L_x_8) ;  /* 0x00000000000c8947 */ /* 0x000fea0003800000 */
[----:B-1----:R-:W0:Y:S02]  /*08d0*/  LDC.64 R2, c[0x0][0x590] ;  /* 0x00016400ff027b82 */ /* 0x002e240000000a00 */
[----:B0-----:R0:W5:Y:S01]  /*08e0*/  LDG.E R89, desc[UR36][R2.64] ;  /* 0x0000002402597981 */ /* 0x001162000c1e1900 */
[----:B------:R-:W-:Y:S05]  /*08f0*/  BRA `(.L_x_7) ;  /* 0x0000000000087947 */ /* 0x000fea0003800000 */
.L_x_8:
[----:B------:R-:W-:Y:S02]  /*0900*/  ULDC UR4, c[0x0][0x584] ;  /* 0x0001610000047ab9 */ /* 0x000fe40000000800 */
[----:B0-----:R-:W-:-:S07]  /*0910*/  IMAD.U32 R89, RZ, RZ, UR4 ;  /* 0x00000004ff597e24 */ /* 0x001fce000f8e00ff */
.L_x_7:
[----:B012---:R-:W0:Y:S01]  /*0920*/  LDC R2, c[0x0][0x65c] ;  /* 0x00019700ff027b82 */ /* 0x007e220000000800 */
[----:B------:R-:W1:Y:S01]  /*0930*/  S2R R15, SR_CTAID.Y ;  /* 0x00000000000f7919 */ /* 0x000e620000002600 */
[----:B------:R-:W-:Y:S01]  /*0940*/  ULDC UR6, c[0x0][0x28c] ;  /* 0x0000a30000067ab9 */ /* 0x000fe20000000800 */
[----:B------:R-:W-:Y:S01]  /*0950*/  ISETP.NE.AND P0, PT, R7, 0x2, PT ;  /* 0x000000020700780c */ /* 0x000fe20003f05270 */
[----:B------:R-:W-:Y:S01]  /*0960*/  UIADD3 UR6, UR6, 0x3f, URZ ;  /* 0x0000003f06067890 */ /* 0x000fe2000fffe03f */
[----:B------:R-:W2:Y:S01]  /*0970*/  S2R R6, SR_CTAID.X ;  /* 0x0000000000067919 */ /* 0x000ea20000002500 */
[----:B------:R-:W-:Y:S01]  /*0980*/  UMOV UR38, URZ ;  /* 0x0000003f00267c82 */ /* 0x000fe20008000000 */
[----:B------:R-:W-:Y:S01]  /*0990*/  UMOV UR39, URZ ;  /* 0x0000003f00277c82 */ /* 0x000fe20008000000 */
[----:B------:R-:W-:Y:S01]  /*09a0*/  USHF.R.S32.HI UR7, URZ, 0x1f, UR6 ;  /* 0x0000001f3f077899 */ /* 0x000fe20008011406 */
[----:B------:R-:W-:-:S03]  /*09b0*/  ULDC.64 UR8, c[0x0][0x650] ;  /* 0x0001940000087ab9 */ /* 0x000fc60000000a00 */
[----:B------:R-:W-:-:S04]  /*09c0*/  ULEA.HI UR7, UR7, UR6, URZ, 0x6 ;  /* 0x0000000607077291 */ /* 0x000fc8000f8f303f */
[----:B------:R-:W-:Y:S01]  /*09d0*/  USHF.R.S32.HI UR40, URZ, 0x6, UR7 ;  /* 0x000000063f287899 */ /* 0x000fe20008011407 */
[----:B0-----:R-:W-:-:S13]  /*09e0*/  ISETP.NE.AND P1, PT, R2, 0x1, PT ;  /* 0x000000010200780c */ /* 0x001fda0003f25270 */
[----:B------:R-:W2:Y:S01]  /*09f0*/  @P1 LDC R17, c[0x0][0x10] ;  /* 0x00000400ff111b82 */ /* 0x000ea20000000800 */
[----:B-1----:R-:W-:Y:S02]  /*0a00*/  @P1 IMAD.MOV.U32 R8, RZ, RZ, R15 ;  /* 0x000000ffff081224 */ /* 0x002fe400078e000f */
[----:B------:R-:W-:Y:S02]  /*0a10*/  @P1 IMAD.MOV.U32 R9, RZ, RZ, RZ ;  /* 0x000000ffff091224 */ /* 0x000fe400078e00ff */
[----:B------:R-:W-:-:S03]  /*0a20*/  @P1 IMAD.MOV.U32 R7, RZ, RZ, RZ ;  /* 0x000000ffff071224 */ /* 0x000fc600078e00ff */
[----:B------:R-:W0:Y:S01]  /*0a30*/  @!P1 LDC R3, c[0x0][0xc] ;  /* 0x00000300ff039b82 */ /* 0x000e220000000800 */
[----:B------:R-:W-:Y:S01]  /*0a40*/  ULDC UR4, c[0x0][0xc] ;  /* 0x0000030000047ab9 */ /* 0x000fe20000000800 */
[----:B------:R-:W-:Y:S02]  /*0a50*/  ULDC UR5, c[0x0][0x10] ;  /* 0x0000040000057ab9 */ /* 0x000fe40000000800 */
[----:B------:R-:W-:-:S04]  /*0a60*/  UIMAD.WIDE.U32 UR4, UR4, UR5, URZ ;  /* 0x00000005040472a5 */ /* 0x000fc8000f8e003f */
[----:B------:R-:W1:Y:S01]  /*0a70*/  LDC R0, c[0x0][0x14] ;  /* 0x00000500ff007b82 */ /* 0x000e620000000800 */
[----:B--2---:R-:W-:-:S04]  /*0a80*/  @P1 IMAD.WIDE.U32 R16, R6, R17, R8 ;  /* 0x0000001106101225 */ /* 0x004fc800078e0008 */
[----:B------:R-:W-:Y:S02]  /*0a90*/  @P1 IMAD.IADD R17, R17, 0x1, R7 ;  /* 0x0000000111111824 */ /* 0x000fe400078e0207 */
[----:B------:R-:W-:Y:S02]  /*0aa0*/  IMAD.MOV.U32 R7, RZ, RZ, RZ ;  /* 0x000000ffff077224 */ /* 0x000fe400078e00ff */
[----:B0-----:R-:W-:-:S04]  /*0ab0*/  @!P1 IMAD.WIDE.U32 R8, R3, R15, R6 ;  /* 0x0000000f03089225 */ /* 0x001fc800078e0006 */
[----:B------:R-:W-:Y:S02]  /*0ac0*/  @!P1 IMAD.MOV.U32 R16, RZ, RZ, R8 ;  /* 0x000000ffff109224 */ /* 0x000fe400078e0008 */
[----:B-1----:R-:W-:-:S04]  /*0ad0*/  IMAD.WIDE.U32 R10, R0, UR4, RZ ;  /* 0x00000004000a7c25 */ /* 0x002fc8000f8e00ff */
[----:B------:R-:W-:Y:S01]  /*0ae0*/  IMAD R3, R0, UR5, RZ ;  /* 0x0000000500037c24 */ /* 0x000fe2000f8e02ff */
[----:B------:R0:W-:Y:S01]  /*0af0*/  STL.64 [R1], R10 ;  /* 0x0000000a01007387 */ /* 0x0001e20000100a00 */
[----:B------:R-:W-:Y:S02]  /*0b00*/  @!P1 IMAD.MOV.U32 R17, RZ, RZ, R9 ;  /* 0x000000ffff119224 */ /* 0x000fe400078e0009 */
[----:B------:R-:W-:Y:S01]  /*0b10*/  IMAD.IADD R0, R11, 0x1, R3 ;  /* 0x000000010b007824 */ /* 0x000fe200078e0203 */
[----:B------:R-:W-:Y:S06]  /*0b20*/  @P0 BRA `(.L_x_9) ;  /* 0x0000000000200947 */ /* 0x000fec0003800000 */
[----:B------:R-:W-:Y:S01]  /*0b30*/  UISETP.GE.U32.AND UP0, UPT, UR40, 0x5, UPT ;  /* 0x000000052800788c */ /* 0x000fe2000bf06070 */
[----:B------:R-:W-:Y:S01]  /*0b40*/  IADD3 R16, P0, R16, R10, RZ ;  /* 0x0000000a10107210 */ /* 0x000fe20007f1e0ff */
[----:B------:R-:W-:Y:S01]  /*0b50*/  UIMAD.WIDE.U32 UR4, UR40, -0x33333333, URZ ;  /* 0xcccccccd280478a5 */ /* 0x000fe2000f8e003f */
[----:B------:R-:W-:-:S03]  /*0b60*/  UMOV UR39, URZ ;  /* 0x0000003f00277c82 */ /* 0x000fc60008000000 */
[----:B------:R-:W-:Y:S01]  /*0b70*/  USHF.R.U32.HI UR4, URZ, 0x2, UR5 ;  /* 0x000000023f047899 */ /* 0x000fe20008011605 */
[----:B------:R-:W-:-:S03]  /*0b80*/  IMAD.X R17, R0, 0x1, R17, P0 ;  /* 0x0000000100117824 */ /* 0x000fc600000e0611 */
[----:B------:R-:W-:Y:S02]  /*0b90*/  UIMAD UR38, UR4, -0x5, UR40 ;  /* 0xfffffffb042678a4 */ /* 0x000fe4000f8e0228 */
[----:B------:R-:W-:-:S12]  /*0ba0*/  @UP0 ULOP3.LUT UR39, UR4, 0x1, URZ, 0xc0, !UPT ;  /* 0x0000000104270892 */ /* 0x000fd8000f8ec03f */
.L_x_9:
[----:B------:R-:W-:Y:S01]  /*0bb0*/  ISETP.GE.U32.AND P0, PT, R16, UR8, PT ;  /* 0x0000000810007c0c */ /* 0x000fe2000bf06070 */
[----:B------:R-:W-:Y:S01]  /*0bc0*/  IMAD.MOV.U32 R22, RZ, RZ, -0x1 ;  /* 0xffffffffff167424 */ /* 0x000fe200078e00ff */
[----:B------:R-:W-:Y:S01]  /*0bd0*/  PRMT R3, RZ, 0x7610, R3 ;  /* 0x00007610ff037816 */ /* 0x000fe20000000003 */
[----:B------:R-:W-:Y:S01]  /*0be0*/  IMAD.MOV.U32 R18, RZ, RZ, -0x1 ;  /* 0xffffffffff127424 */ /* 0x000fe200078e00ff */
[----:B------:R-:W-:Y:S01]  /*0bf0*/  ISETP.GE.U32.AND.EX P0, PT, R17, UR9, PT, P0 ;  /* 0x0000000911007c0c */ /* 0x000fe2000bf06100 */
[----:B------:R-:W-:-:S12]  /*0c00*/  IMAD.MOV.U32 R19, RZ, RZ, -0x1 ;  /* 0xffffffffff137424 */ /* 0x000fd800078e00ff */
[----:B------:R-:W-:Y:S05]  /*0c10*/  @P0 BRA `(.L_x_10) ;  /* 0x0000000400580947 */ /* 0x000fea0003800000 */
[----:B------:R-:W1:Y:S01]  /*0c20*/  LDC.64 R20, c[0x0][0x628] ;  /* 0x00018a00ff147b82 */ /* 0x000e620000000a00 */
[----:B------:R-:W-:Y:S02]  /*0c30*/  IMAD.MOV.U32 R8, RZ, RZ, R16 ;  /* 0x000000ffff087224 */ /* 0x000fe400078e0010 */
[----:B------:R-:W-:-:S05]  /*0c40*/  IMAD.MOV.U32 R9, RZ, RZ, R17 ;  /* 0x000000ffff097224 */ /* 0x000fca00078e0011 */
[----:B------:R-:W2:Y:S08]  /*0c50*/  LDC R18, c[0x0][0x630] ;  /* 0x00018c00ff127b82 */ /* 0x000eb00000000800 */
[----:B------:R-:W3:Y:S01]  /*0c60*/  LDC.64 R24, c[0x0][0x620] ;  /* 0x00018800ff187b82 */ /* 0x000ee20000000a00 */
[----:B-1----:R-:W-:-:S04]  /*0c70*/  ISETP.NE.U32.AND P0, PT, R20, RZ, PT ;  /* 0x000000ff1400720c */ /* 0x002fc80003f05070 */
[----:B------:R-:W-:-:S13]  /*0c80*/  ISETP.NE.AND.EX P0, PT, R21, RZ, PT, P0 ;  /* 0x000000ff1500720c */ /* 0x000fda0003f05300 */
[----:B--23--:R-:W-:Y:S05]  /*0c90*/  @!P0 BRA `(.L_x_11) ;  /* 0x0000000000288947 */ /* 0x00cfea0003800000 */
[----:B------:R-:W1:Y:S02]  /*0ca0*/  LDC R3, c[0x0][0x634] ;  /* 0x00018d00ff037b82 */ /* 0x000e640000000800 */
[----:B-1----:R-:W-:-:S05]  /*0cb0*/  IADD3 R3, P0, R16, R3, RZ ;  /* 0x0000000310037210 */ /* 0x002fca0007f1e0ff */
[----:B------:R-:W-:-:S04]  /*0cc0*/  IMAD.X R19, RZ, RZ, R17, P0 ;  /* 0x000000ffff137224 */ /* 0x000fc800000e0611 */
[----:B------:R-:W-:-:S04]  /*0cd0*/  IMAD.WIDE.U32 R8, R19, R20, RZ ;  /* 0x0000001413087225 */ /* 0x000fc800078e00ff */
[----:B0-----:R-:W-:-:S04]  /*0ce0*/  IMAD.WIDE.U32 R10, P0, R3, R21, R8 ;  /* 0x00000015030a7225 */ /* 0x001fc80007800008 */
[----:B------:R-:W-:-:S04]  /*0cf0*/  IMAD.WIDE.U32 R8, R3, R20, RZ ;  /* 0x0000001403087225 */ /* 0x000fc800078e00ff */
[----:B------:R-:W-:Y:S01]  /*0d00*/  IMAD.X R13, RZ, RZ, RZ, P0 ;  /* 0x000000ffff0d7224 */ /* 0x000fe200000e06ff */
[----:B------:R-:W-:Y:S01]  /*0d10*/  IADD3 RZ, P0, R9, R10, RZ ;  /* 0x0000000a09ff7210 */ /* 0x000fe20007f1e0ff */
[----:B------:R-:W-:-:S04]  /*0d20*/  IMAD.MOV.U32 R12, RZ, RZ, R11 ;  /* 0x000000ffff0c7224 */ /* 0x000fc800078e000b */
[----:B------:R-:W-:-:S08]  /*0d30*/  IMAD.WIDE.U32.X R8, R19, R21, R12, P0 ;  /* 0x0000001513087225 */ /* 0x000fd000000e040c */
.L_x_11:
[-CC-:B------:R-:W-:Y:S01]  /*0d40*/  SHF.R.U64 R30, R8, R18.reuse, R9.reuse ;  /* 0x00000012081e7219 */ /* 0x180fe20000001209 */
[----:B------:R-:W1:Y:S01]  /*0d50*/  LDC R12, c[0x0][0x618] ;  /* 0x00018600ff0c7b82 */ /* 0x000e620000000800 */
[----:B------:R-:W-:Y:S01]  /*0d60*/  SHF.R.U32.HI R7, RZ, R18, R9 ;  /* 0x00000012ff077219 */ /* 0x000fe20000011609 */
[----:B------:R-:W-:Y:S01]  /*0d70*/  ULDC UR4, c[0x0][0x150] ;  /* 0x0000540000047ab9 */ /* 0x000fe20000000800 */
[----:B0-----:R-:W-:Y:S02]  /*0d80*/  IADD3 R11, P0, RZ, -R30, RZ ;  /* 0x8000001eff0b7210 */ /* 0x001fe40007f1e0ff */
[----:B------:R-:W-:-:S03]  /*0d90*/  I2FP.F32.U32 R3, R6 ;  /* 0x0000000600037245 */ /* 0x000fc60000201000 */
[----:B------:R-:W0:Y:S01]  /*0da0*/  LDC.64 R26, c[0x0][0x640] ;  /* 0x00019000ff1a7b82 */ /* 0x000e220000000a00 */
[----:B------:R-:W-:Y:S02]  /*0db0*/  IMAD.X R13, RZ, RZ, ~R7, P0 ;  /* 0x000000ffff0d7224 */ /* 0x000fe400000e0e07 */
[----:B------:R-:W-:Y:S01]  /*0dc0*/  FMUL R3, R3, UR4 ;  /* 0x0000000403037c20 */ /* 0x000fe20008400000 */
[----:B------:R-:W-:Y:S01]  /*0dd0*/  IMAD.WIDE.U32 R8, R11, R24, R16 ;  /* 0x000000180b087225 */ /* 0x000fe200078e0010 */
[----:B------:R-:W-:-:S03]  /*0de0*/  ULDC UR4, c[0x0][0x154] ;  /* 0x0000550000047ab9 */ /* 0x000fc60000000800 */
[----:B------:R-:W-:Y:S01]  /*0df0*/  IMAD R10, R13, R24, RZ ;  /* 0x000000180d0a7224 */ /* 0x000fe200078e02ff */
[----:B------:R-:W2:Y:S01]  /*0e00*/  LDC R7, c[0x0][0x144] ;  /* 0x00005100ff077b82 */ /* 0x000ea20000000800 */
[----:B------:R-:W3:Y:S02]  /*0e10*/  F2I.U32.TRUNC.NTZ R3, R3 ;  /* 0x0000000300037305 */ /* 0x000ee4000020f000 */
[----:B------:R-:W-:-:S04]  /*0e20*/  IMAD R11, R11, R25, R10 ;  /* 0x000000190b0b7224 */ /* 0x000fc800078e020a */
[----:B------:R-:W-:Y:S01]  /*0e30*/  IMAD.IADD R9, R9, 0x1, R11 ;  /* 0x0000000109097824 */ /* 0x000fe200078e020b */
[----:B------:R-:W4:Y:S01]  /*0e40*/  LDC R18, c[0x0][0x608] ;  /* 0x00018200ff127b82 */ /* 0x000f220000000800 */
[----:B------:R-:W-:-:S03]  /*0e50*/  IMAD.MOV.U32 R11, RZ, RZ, -0x1 ;  /* 0xffffffffff0b7424 */ /* 0x000fc600078e00ff */
[-C--:B-1----:R-:W-:Y:S02]  /*0e60*/  SHF.R.U64 R22, R8, R12.reuse, R9 ;  /* 0x0000000c08167219 */ /* 0x082fe40000001209 */
[----:B------:R-:W-:Y:S02]  /*0e70*/  I2FP.F32.U32 R8, R15 ;  /* 0x0000000f00087245 */ /* 0x000fe40000201000 */
[----:B------:R-:W1:Y:S01]  /*0e80*/  LDC R24, c[0x0][0x658] ;  /* 0x00019600ff187b82 */ /* 0x000e620000000800 */
[----:B0-----:R-:W-:Y:S01]  /*0e90*/  ISETP.NE.U32.AND P0, PT, R26, RZ, PT ;  /* 0x000000ff1a00720c */ /* 0x001fe20003f05070 */
[----:B---3--:R-:W-:Y:S01]  /*0ea0*/  IMAD.MOV R10, RZ, RZ, -R3 ;  /* 0x000000ffff0a7224 */ /* 0x008fe200078e0a03 */
[----:B------:R-:W-:Y:S01]  /*0eb0*/  SHF.R.U32.HI R9, RZ, R12, R9 ;  /* 0x0000000cff097219 */ /* 0x000fe20000011609 */
[----:B------:R-:W-:Y:S01]  /*0ec0*/  FMUL R8, R8, UR4 ;  /* 0x0000000408087c20 */ /* 0x000fe20008400000 */
[----:B------:R-:W-:-:S03]  /*0ed0*/  ISETP.NE.AND.EX P0, PT, R27, RZ, PT, P0 ;  /* 0x000000ff1b00720c */ /* 0x000fc60003f05300 */
[----:B------:R-:W0:Y:S01]  /*0ee0*/  LDC R20, c[0x0][0x148] ;  /* 0x00005200ff147b82 */ /* 0x000e220000000800 */
[----:B--2---:R-:W-:-:S07]  /*0ef0*/  IMAD R3, R7, R10, R6 ;  /* 0x0000000a07037224 */ /* 0x004fce00078e0206 */
[----:B------:R-:W2:Y:S01]  /*0f00*/  LDC R21, c[0x0][0x600] ;  /* 0x00018000ff157b82 */ /* 0x000ea20000000800 */
[-CC-:B----4-:R-:W-:Y:S02]  /*0f10*/  SHF.R.U64 R32, R22, R18.reuse, R9.reuse ;  /* 0x0000001216207219 */ /* 0x190fe40000001209 */
[----:B------:R-:W-:Y:S01]  /*0f20*/  SHF.R.U32.HI R7, RZ, R18, R9 ;  /* 0x00000012ff077219 */ /* 0x000fe20000011609 */
[----:B------:R-:W-:Y:S01]  /*0f30*/  IMAD.MOV.U32 R9, RZ, RZ, 0x1 ;  /* 0x00000001ff097424 */ /* 0x000fe200078e00ff */
[----:B------:R3:W4:Y:S03]  /*0f40*/  F2I.U32.TRUNC.NTZ R18, R8 ;  /* 0x0000000800127305 */ /* 0x000726000020f000 */
[----:B------:R-:W0:Y:S01]  /*0f50*/  LDC R25, c[0x0][0x648] ;  /* 0x00019200ff197b82 */ /* 0x000e220000000800 */
[-C--:B-1----:R-:W-:Y:S02]  /*0f60*/  SHF.L.U32 R6, R11, R24.reuse, RZ ;  /* 0x000000180b067219 */ /* 0x082fe400000006ff */
[----:B------:R-:W-:-:S02]  /*0f70*/  SHF.R.U64 R34, R32, R24, R7 ;  /* 0x0000001820227219 */ /* 0x000fc40000001207 */
[----:B------:R-:W-:Y:S02]  /*0f80*/  LOP3.LUT R13, RZ, R6, RZ, 0x33, !PT ;  /* 0x00000006ff0d7212 */ /* 0x000fe400078e33ff */
[-C--:B------:R-:W-:Y:S01]  /*0f90*/  SHF.R.U32.HI R7, RZ, R24.reuse, R7 ;  /* 0x00000018ff077219 */ /* 0x080fe20000011607 */
[----:B------:R-:W1:Y:S01]  /*0fa0*/  LDC R29, c[0x0][0x638] ;  /* 0x00018e00ff1d7b82 */ /* 0x000e620000000800 */
[----:B------:R-:W-:Y:S01]  /*0fb0*/  SHF.L.U32 R12, R9, R24, RZ ;  /* 0x00000018090c7219 */ /* 0x000fe200000006ff */
[----:B------:R-:W-:-:S06]  /*0fc0*/  IMAD.MOV.U32 R6, RZ, RZ, R34 ;  /* 0x000000ffff067224 */ /* 0x000fcc00078e0022 */
[----:B------:R-:W0:Y:S01]  /*0fd0*/  LDC R28, c[0x0][0x610] ;  /* 0x00018400ff1c7b82 */ /* 0x000e220000000800 */
[----:B---34-:R-:W-:Y:S05]  /*0fe0*/  @!P0 BRA `(.L_x_12) ;  /* 0x0000000000288947 */ /* 0x018fea0003800000 */
[----:B------:R-:W3:Y:S02]  /*0ff0*/  LDC R11, c[0x0][0x64c] ;  /* 0x00019300ff0b7b82 */ /* 0x000ee40000000800 */
[----:B---3--:R-:W-:-:S05]  /*1000*/  IADD3 R11, P0, R34, R11, RZ ;  /* 0x0000000b220b7210 */ /* 0x008fca0007f1e0ff */
[----:B------:R-:W-:-:S04]  /*1010*/  IMAD.X R19, RZ, RZ, R7, P0 ;  /* 0x000000ffff137224 */ /* 0x000fc800000e0607 */
[----:B------:R-:W-:-:S04]  /*1020*/  IMAD.WIDE.U32 R6, R19, R26, RZ ;  /* 0x0000001a13067225 */ /* 0x000fc800078e00ff */
[----:B------:R-:W-:-:S04]  /*1030*/  IMAD.WIDE.U32 R8, P0, R11, R27, R6 ;  /* 0x0000001b0b087225 */ /* 0x000fc80007800006 */
[----:B------:R-:W-:-:S04]  /*1040*/  IMAD.WIDE.U32 R6, R11, R26, RZ ;  /* 0x0000001a0b067225 */ /* 0x000fc800078e00ff */
[----:B------:R-:W-:Y:S01]  /*1050*/  IMAD.X R11, RZ, RZ, RZ, P0 ;  /* 0x000000ffff0b7224 */ /* 0x000fe200000e06ff */
[----:B------:R-:W-:Y:S01]  /*1060*/  IADD3 RZ, P0, R7, R8, RZ ;  /* 0x0000000807ff7210 */ /* 0x000fe20007f1e0ff */
[----:B------:R-:W-:-:S04]  /*1070*/  IMAD.MOV.U32 R10, RZ, RZ, R9 ;  /* 0x000000ffff0a7224 */ /* 0x000fc800078e0009 */
[----:B------:R-:W-:-:S08]  /*1080*/  IMAD.WIDE.U32.X R6, R19, R27, R10, P0 ;  /* 0x0000001b13067225 */ /* 0x000fd000000e040a */
.L_x_12:
[----:B0-----:R-:W-:Y:S01]  /*1090*/  SHF.R.U64 R6, R6, R25, R7 ;  /* 0x0000001906067219 */ /* 0x001fe20000001207 */
[----:B--2---:R-:W-:Y:S01]  /*10a0*/  VIADD R7, R21, 0xffffffff ;  /* 0xffffffff15077836 */ /* 0x004fe20000000000 */
[----:B------:R-:W-:Y:S01]  /*10b0*/  LOP3.LUT R13, R32, R13, RZ, 0xc0, !PT ;  /* 0x0000000d200d7212 */ /* 0x000fe200078ec0ff */
[----:B------:R-:W-:Y:S02]  /*10c0*/  IMAD.MOV R18, RZ, RZ, -R18 ;  /* 0x000000ffff127224 */ /* 0x000fe400078e0a12 */
[----:B------:R-:W-:Y:S01]  /*10d0*/  IMAD.MOV R8, RZ, RZ, -R6 ;  /* 0x000000ffff087224 */ /* 0x000fe200078e0a06 */
[----:B------:R-:W-:Y:S01]  /*10e0*/  LOP3.LUT R7, R22, R7, RZ, 0xc0, !PT ;  /* 0x0000000716077212 */ /* 0x000fe200078ec0ff */
[----:B------:R-:W-:Y:S02]  /*10f0*/  IMAD R12, R12, R6, R13 ;  /* 0x000000060c0c7224 */ /* 0x000fe400078e020d */
[----:B------:R-:W-:Y:S02]  /*1100*/  @P1 IMAD R3, R20, R18, R15 ;  /* 0x0000001214031224 */ /* 0x000fe400078e020f */
[----:B-1----:R-:W-:-:S02]  /*1110*/  IMAD R6, R8, R29, R34 ;  /* 0x0000001d08067224 */ /* 0x002fc400078e0222 */
[----:B------:R-:W-:Y:S02]  /*1120*/  IMAD R22, R12, R28, R3 ;  /* 0x0000001c0c167224 */ /* 0x000fe400078e0203 */
[----:B------:R-:W-:Y:S02]  /*1130*/  IMAD R7, R6, R21, R7 ;  /* 0x0000001506077224 */ /* 0x000fe400078e0207 */
[----:B------:R-:W-:Y:S02]  /*1140*/  IMAD.MOV.U32 R3, RZ, RZ, 0x1 ;  /* 0x00000001ff037424 */ /* 0x000fe400078e00ff */
[----:B------:R-:W-:Y:S01]  /*1150*/  IMAD.MOV.U32 R19, RZ, RZ, R30 ;  /* 0x000000ffff137224 */ /* 0x000fe200078e001e */
[----:B------:R-:W-:Y:S02]  /*1160*/  SEL R18, R7, R22, !P1 ;  /* 0x0000001607127207 */ /* 0x000fe40004800000 */
[----:B------:R-:W-:-:S07]  /*1170*/  SEL R22, R22, R7, !P1 ;  /* 0x0000000716167207 */ /* 0x000fce0004800000 */
.L_x_10:
[----:B------:R-:W-:Y:S05]  /*1180*/  @!P2 BRA `(.L_x_13) ;  /* 0x000000540070a947 */ /* 0x000fea0003800000 */
[----:B------:R-:W-:-:S13]  /*1190*/  ISETP.GT.U32.AND P0, PT, R31, 0x1, PT ;  /* 0x000000011f00780c */ /* 0x000fda0003f04070 */
[----:B------:R-:W-:Y:S05]  /*11a0*/  @P0 EXIT ;  /* 0x000000000000094d */ /* 0x000fea0003800000 */
.L_x_14:
[----:B------:R-:W-:-:S08]  /*11b0*/  NOP ;  /* 0x0000000000007918 */ /* 0x000fd00000000000 */
[----:B------:R-:W1:Y:S02]  /*11c0*/  USETMAXREG.TRY_ALLOC.CTAPOOL UP0, 0xe8 ;  /* 0x000000e8000079c8 */ /* 0x000e640008000600 */
[----:B-1----:R-:W-:-:S13]  /*11d0*/  PLOP3.LUT P0, PT, PT, PT, UP0, 0x80, 0x0 ;  /* 0x000000000000781c */ /* 0x002fda0003f0f008 */
[----:B------:R-:W-:Y:S05]  /*11e0*/  @!P0 BRA `(.L_x_14) ;  /* 0xfffffffc00f08947 */ /* 0x000fea000383ffff */
[----:B------:R-:W-:-:S13]  /*11f0*/  LOP3.LUT P0, RZ, R3, 0xff, RZ, 0xc0, !PT ;  /* 0x000000ff03ff7812 */ /* 0x000fda000780c0ff */
[----:B------:R-:W-:Y:S05]  /*1200*/  @!P0 EXIT ;  /* 0x000000000000894d */ /* 0x000fea0003800000 */
[----:B------:R-:W2:Y:S01]  /*1210*/  LDL.64 R8, [R1] ;  /* 0x0000000001087983 */ /* 0x000ea20000100a00 */
[----:B------:R-:W-:Y:S01]  /*1220*/  SHF.R.S32.HI R4, RZ, 0x1f, R5 ;  /* 0x0000001fff047819 */ /* 0x000fe20000011405 */
[----:B------:R-:W1:Y:S01]  /*1230*/  S2UR UR4, SR_CgaCtaId ;  /* 0x00000000000479c3 */ /* 0x000e620000008800 */
[----:B------:R-:W-:Y:S01]  /*1240*/  UISETP.LT.AND UP0, UPT, UR40, 0x1, UPT ;  /* 0x000000012800788c */ /* 0x000fe2000bf01270 */
[----:B------:R-:W-:Y:S01]  /*1250*/  LOP3.LUT R102, R23, 0x1, RZ, 0xfc, !PT ;  /* 0x0000000117667812 */ /* 0x000fe200078efcff */
[----:B------:R-:W-:Y:S01]  /*1260*/  UIADD3 UR5, UR43, -0x1, URZ ;  /* 0xffffffff2b057890 */ /* 0x000fe2000fffe03f */
[CC--:B------:R-:W-:Y:S01]  /*1270*/  LEA.HI R3, R4.reuse, R5.reuse, RZ, 0x2 ;  /* 0x0000000504037211 */ /* 0x0c0fe200078f10ff */
[----:B------:R-:W-:Y:S01]  /*1280*/  USEL UR42, UR40, 0x1, UP0 ;  /* 0x00000001282a7887 */ /* 0x000fe20008000000 */
[----:B------:R-:W-:Y:S01]  /*1290*/  LEA.HI R4, R4, R5, RZ, 0x5 ;  /* 0x0000000504047211 */ /* 0x000fe200078f28ff */
[----:B------:R-:W-:Y:S01]  /*12a0*/  UMOV UR41, 0x400 ;  /* 0x0000040000297882 */ /* 0x000fe20000000000 */
[--C-:B------:R-:W-:Y:S01]  /*12b0*/  SHF.R.S32.HI R90, RZ, 0x2, R3.reuse ;  /* 0x00000002ff5a7819 */ /* 0x100fe20000011403 */
[----:B------:R-:W3:Y:S01]  /*12c0*/  LDC R96, c[0x0][0x658] ;  /* 0x00019600ff607b82 */ /* 0x000ee20000000800 */
[----:B------:R-:W-:Y:S01]  /*12d0*/  SHF.R.S32.HI R7, RZ, 0x1f, R3 ;  /* 0x0000001fff077819 */ /* 0x000fe20000011403 */
[----:B------:R-:W-:Y:S01]  /*12e0*/  UISETP.NE.AND UP0, UPT, UR5, URZ, UPT ;  /* 0x0000003f0500728c */ /* 0x000fe2000bf05270 */
[----:B------:R-:W-:Y:S01]  /*12f0*/  LOP3.LUT R6, R3, 0xfffffffc, RZ, 0xc0, !PT ;  /* 0xfffffffc03067812 */ /* 0x000fe200078ec0ff */
[----:B------:R-:W-:Y:S01]  /*1300*/  ULDC UR6, c[0x0][0x284] ;  /* 0x0000a10000067ab9 */ /* 0x000fe20000000800 */
[----:B------:R-:W-:Y:S01]  /*1310*/  LEA.HI R7, R7, R90, RZ, 0x3 ;  /* 0x0000005a07077211 */ /* 0x000fe200078f18ff */
[----:B------:R-:W-:Y:S01]  /*1320*/  USHF.L.U32 UR45, UR40, 0x1, URZ ;  /* 0x00000001282d7899 */ /* 0x000fe2000800063f */
[----:B------:R-:W-:Y:S01]  /*1330*/  SHF.R.S32.HI R3, RZ, 0x5, R4 ;  /* 0x00000005ff037819 */ /* 0x000fe20000011404 */
[----:B------:R-:W4:Y:S01]  /*1340*/  LDC.64 R94, c[0x0][0x5c8] ;  /* 0x00017200ff5e7b82 */ /* 0x000f220000000a00 */
[----:B------:R-:W-:Y:S01]  /*1350*/  LOP3.LUT R7, R7, 0xfffffff8, RZ, 0xc0, !PT ;  /* 0xfffffff807077812 */ /* 0x000fe200078ec0ff */
[----:B------:R-:W-:Y:S01]  /*1360*/  IMAD.IADD R6, R5, 0x1, -R6 ;  /* 0x0000000105067824 */ /* 0x000fe200078e0a06 */
[----:B------:R-:W-:Y:S01]  /*1370*/  UIADD3 UR42, -UR42, UR40, URZ ;  /* 0x000000282a2a7290 */ /* 0x000fe2000fffe13f */
[----:B------:R-:W-:-:S02]  /*1380*/  IMAD.MOV.U32 R5, RZ, RZ, 0x1 ;  /* 0x00000001ff057424 */ /* 0x000fc400078e00ff */
[----:B------:R-:W-:Y:S01]  /*1390*/  IMAD.IADD R90, R90, 0x1, -R7 ;  /* 0x000000015a5a7824 */ /* 0x000fe200078e0a07 */
[----:B-1----:R-:W-:Y:S01]  /*13a0*/  ULEA UR41, UR4, UR41, 0x18 ;  /* 0x0000002904297291 */ /* 0x002fe2000f8ec03f */
[----:B------:R-:W1:Y:S01]  /*13b0*/  LDC R97, c[0x0][0x288] ;  /* 0x0000a200ff617b82 */ /* 0x000e620000000800 */
[----:B------:R-:W-:Y:S01]  /*13c0*/  USHF.L.U32 UR4, UR5, 0x3, URZ ;  /* 0x0000000305047899 */ /* 0x000fe2000800063f */
[--C-:B------:R-:W-:Y:S01]  /*13d0*/  IMAD R101, R3, -0x10, -R90.reuse ;  /* 0xfffffff003657824 */ /* 0x100fe200078e0a5a */
[--C-:B------:R-:W-:Y:S01]  /*13e0*/  SHF.R.S32.HI R91, RZ, 0x1f, R90.reuse ;  /* 0x0000001fff5b7819 */ /* 0x100fe2000001145a */
[----:B------:R-:W-:Y:S01]  /*13f0*/  USEL UR5, URZ, 0x1, UP0 ;  /* 0x000000013f057887 */ /* 0x000fe20008000000 */
[----:B------:R-:W-:Y:S01]  /*1400*/  IMAD.SHL.U32 R92, R6, 0x2, RZ ;  /* 0x00000002065c7824 */ /* 0x000fe200078e00ff */
[----:B------:R-:W-:Y:S01]  /*1410*/  UIADD3 UR46, UR41, 0x60, URZ ;  /* 0x00000060292e7890 */ /* 0x000fe2000fffe03f */
[----:B------:R-:W-:Y:S01]  /*1420*/  VIADD R101, R101, UR6 ;  /* 0x0000000665657c36 */ /* 0x000fe20008000000 */
[----:B------:R-:W0:Y:S01]  /*1430*/  LDC R99, c[0x0][0x600] ;  /* 0x00018000ff637b82 */ /* 0x000e220000000800 */
[----:B------:R-:W-:Y:S01]  /*1440*/  IMAD.WIDE R90, R3, 0x10, R90 ;  /* 0x00000010035a7825 */ /* 0x000fe200078e025a */
[----:B------:R-:W-:Y:S01]  /*1450*/  ULOP3.LUT UR4, UR4, 0x8, URZ, 0xc0, !UPT ;  /* 0x0000000804047892 */ /* 0x000fe2000f8ec03f */
[----:B------:R-:W-:Y:S01]  /*1460*/  SHF.R.S32.HI R93, RZ, 0x1f, R92 ;  /* 0x0000001fff5d7819 */ /* 0x000fe2000001145c */
[----:B------:R-:W-:Y:S01]  /*1470*/  ULEA UR43, UR43, UR46, 0x3 ;  /* 0x0000002e2b2b7291 */ /* 0x000fe2000f8e183f */
[----:B------:R-:W-:Y:S01]  /*1480*/  IMAD.MOV.U32 R3, RZ, RZ, -0x1 ;  /* 0xffffffffff037424 */ /* 0x000fe200078e00ff */
[----:B------:R-:W-:Y:S01]  /*1490*/  ULOP3.LUT UR47, UR4, 0x8, URZ, 0x3c, !UPT ;  /* 0x00000008042f7892 */ /* 0x000fe2000f8e3c3f */
[----:B------:R-:W-:Y:S01]  /*14a0*/  IMAD.U32 R103, RZ, RZ, UR5 ;  /* 0x00000005ff677e24 */ /* 0x000fe2000f8e00ff */
[C---:B----4-:R-:W-:Y:S01]  /*14b0*/  SHF.L.U64.HI R95, R94.reuse, 0x3, R95 ;  /* 0x000000035e5f7819 */ /* 0x050fe2000001025f */
[----:B------:R-:W-:Y:S01]  /*14c0*/  IMAD.SHL.U32 R94, R94, 0x8, RZ ;  /* 0x000000085e5e7824 */ /* 0x000fe200078e00ff */
[-C--:B---3--:R-:W-:Y:S01]  /*14d0*/  SHF.L.U32 R3, R3, R96.reuse, RZ ;  /* 0x0000006003037219 */ /* 0x088fe200000006ff */
[----:B------:R-:W-:Y:S01]  /*14e0*/  ULOP3.LUT UR44, UR4, 0x18, URZ, 0x3c, !UPT ;  /* 0x00000018042c7892 */ /* 0x000fe2000f8e3c3f */
[----:B------:R-:W-:-:S02]  /*14f0*/  SHF.L.U32 R96, R5, R96, RZ ;  /* 0x0000006005607219 */ /* 0x000fc400000006ff */
[----:B------:R-:W-:Y:S01]  /*1500*/  LOP3.LUT R100, RZ, R3, RZ, 0x33, !PT ;  /* 0x00000003ff647212 */ /* 0x000fe200078e33ff */
[----:B-1----:R-:W-:Y:S02]  /*1510*/  IMAD R97, R6, -0x2, R97 ;  /* 0xfffffffe06617824 */ /* 0x002fe400078e0261 */
[----:B0-----:R-:W-:Y:S01]  /*1520*/  VIADD R99, R99, 0xffffffff ;  /* 0xffffffff63637836 */ /* 0x001fe20000000000 */
[----:B--2---:R-:W-:-:S07]  /*1530*/  SHF.L.U64.HI R98, R8, 0x1, R0 ;  /* 0x0000000108627819 */ /* 0x004fce0000010200 */
.L_x_162:
[----:B------:R-:W-:-:S04]  /*1540*/  SHF.L.U32 R0, R103, 0x1f, RZ ;  /* 0x0000001f67007819 */ /* 0x000fc800000006ff */
[----:B------:R-:W0:Y:S02]  /*1550*/  SYNCS.PHASECHK.TRANS64.TRYWAIT P0, [UR43+-0x8], R0 ;  /* 0xfffff800ff0075a7 */ /* 0x000e24000800016b */
[----:B01-34-:R-:W-:Y:S05]  /*1560*/  @!P0 BRA `(.L_x_15) ;  /* 0x0000006000848947 */ /* 0x01bfea0003800000 */
.L_x_185:
[----:B------:R-:W-:Y:S02]  /*1570*/  ULDC UR4, c[0x0][0x28c] ;  /* 0x0000a30000047ab9 */ /* 0x000fe40000000800 */
[----:B------:R-:W-:-:S13]  /*1580*/  ISETP.LT.AND P0, PT, RZ, UR4, PT ;  /* 0x00000004ff007c0c */ /* 0x000fda000bf01270 */
[----:B------:R-:W-:Y:S05]  /*1590*/  @P0 BRA `(.L_x_16) ;  /* 0x0000000000400947 */ /* 0x000fea0003800000 */
[----:B0-----:R-:W-:Y:S01]  /*15a0*/  MOV R0, 0x0 ;  /* 0x0000000000007802 */ /* 0x001fe20000000f00 */
[----:B------:R-:W-:Y:S01]  /*15b0*/  ULDC.64 UR4, c[0x4][0x68] ;  /* 0x01001a0000047ab9 */ /* 0x000fe20000000a00 */
[----:B------:R-:W-:Y:S01]  /*15c0*/  ULDC.64 UR6, c[0x4][0x8] ;  /* 0x0100020000067ab9 */ /* 0x000fe20000000a00 */
[----:B------:R-:W-:Y:S01]  /*15d0*/  IMAD.U32 R4, RZ, RZ, UR4 ;  /* 0x00000004ff047e24 */ /* 0x000fe2000f8e00ff */
[----:B------:R0:W1:Y:S01]  /*15e0*/  LDC.64 R14, c[0x4][R0] ;  /* 0x01000000000e7b82 */ /* 0x0000620000000a00 */
[----:B------:R-:W-:Y:S01]  /*15f0*/  IMAD.U32 R5, RZ, RZ, UR5 ;  /* 0x00000005ff057e24 */ /* 0x000fe2000f8e00ff */
[----:B------:R-:W-:Y:S01]  /*1600*/  ULDC.64 UR4, c[0x4][0x70] ;  /* 0x01001c0000047ab9 */ /* 0x000fe20000000a00 */
[----:B------:R-:W-:Y:S02]  /*1610*/  IMAD.U32 R10, RZ, RZ, UR6 ;  /* 0x00000006ff0a7e24 */ /* 0x000fe4000f8e00ff */
[----:B------:R-:W-:Y:S02]  /*1620*/  IMAD.U32 R6, RZ, RZ, UR4 ;  /* 0x00000004ff067e24 */ /* 0x000fe4000f8e00ff */
[----:B------:R-:W-:-:S02]  /*1630*/  IMAD.U32 R7, RZ, RZ, UR5 ;  /* 0x00000005ff077e24 */ /* 0x000fc4000f8e00ff */
[----:B------:R-:W-:Y:S02]  /*1640*/  IMAD.U32 R11, RZ, RZ, UR7 ;  /* 0x00000007ff0b7e24 */ /* 0x000fe4000f8e00ff */
[----:B------:R-:W-:Y:S02]  /*1650*/  IMAD.MOV.U32 R8, RZ, RZ, 0x1e1 ;  /* 0x000001e1ff087424 */ /* 0x000fe400078e00ff */
[----:B------:R-:W-:Y:S02]  /*1660*/  IMAD.MOV.U32 R12, RZ, RZ, 0x1 ;  /* 0x00000001ff0c7424 */ /* 0x000fe400078e00ff */
[----:B0-----:R-:W-:-:S07]  /*1670*/  IMAD.MOV.U32 R13, RZ, RZ, RZ ;  /* 0x000000ffff0d7224 */ /* 0x001fce00078e00ff */
[----:B------:R-:W-:-:S07]  /*1680*/  LEPC R20, `(.L_x_16) ;  /* 0x000000001014794e */ /* 0x000fce0000000000 */
[----:B-1---5:R-:W-:Y:S05]  /*1690*/  CALL.ABS.NOINC R14 ;  /* 0x000000000e007343 */ /* 0x022fea0003c00000 */
.L_x_16:
[----:B------:R-:W-:-:S13]  /*16a0*/  ISETP.NE.AND P0, PT, R102, 0x3, PT ;  /* 0x000000036600780c */ /* 0x000fda0003f05270 */
[----:B------:R-:W-:Y:S05]  /*16b0*/  @!P0 BRA `(.L_x_17) ;  /* 0x0000000000048947 */ /* 0x000fea0003800000 */
[----:B------:R-:W-:Y:S01]  /*16c0*/  BPT.TRAP 0x1 ;  /* 0x000000040000795c */ /* 0x000fe20000300000 */
.L_x_17:
[----:B0-----:R-:W-:Y:S02]  /*16d0*/  IMAD.U32 R3, RZ, RZ, UR38 ;  /* 0x00000026ff037e24 */ /* 0x001fe4000f8e00ff */
[----:B------:R-:W-:-:S03]  /*16e0*/  IMAD.U32 R0, RZ, RZ, UR39 ;  /* 0x00000027ff007e24 */ /* 0x000fc6000f8e00ff */
[----:B------:R-:W-:Y:S02]  /*16f0*/  LEA R3, R3, UR41, 0x3 ;  /* 0x0000002903037c11 */ /* 0x000fe4000f8e18ff */
[----:B------:R-:W-:-:S04]  /*1700*/  SHF.L.U32 R0, R0, 0x1f, RZ ;  /* 0x0000001f00007819 */ /* 0x000fc800000006ff */
[----:B------:R0:W1:Y:S01]  /*1710*/  SYNCS.PHASECHK.TRANS64.TRYWAIT P1, [R3+URZ], R0 ;  /* 0x00000000030075a7 */ /* 0x000062000802017f */
[----:B------:R-:W-:Y:S05]  /*1720*/  @!P0 BRA `(.L_x_18) ;  /* 0x0000000000048947 */ /* 0x000fea0003800000 */
[----:B------:R-:W-:Y:S01]  /*1730*/  BPT.TRAP 0x1 ;  /* 0x000000040000795c */ /* 0x000fe20000300000 */
.L_x_18:
[----:B------:R-:W-:-:S05]  /*1740*/  IMAD.U32 R4, RZ, RZ, UR42 ;  /* 0x0000002aff047e24 */ /* 0x000fca000f8e00ff */
[----:B------:R-:W-:Y:S01]  /*1750*/  ISETP.GE.AND P2, PT, R4, 0x1, PT ;  /* 0x000000010400780c */ /* 0x000fe20003f46270 */
[----:B-1----:R-:W-:-:S12]  /*1760*/  @P1 BRA `(.L_x_19) ;  /* 0x0000000000081947 */ /* 0x002fd80003800000 */
[----:B------:R-:W1:Y:S02]  /*1770*/  SYNCS.PHASECHK.TRANS64.TRYWAIT P1, [R3+URZ], R0 ;  /* 0x00000000030075a7 */ /* 0x000e64000802017f */
[----:B-1----:R-:W-:Y:S05]  /*1780*/  @!P1 BRA `(.L_x_20) ;  /* 0x0000006000149947 */ /* 0x002fea0003800000 */
.L_x_19:
[----:B------:R-:W-:Y:S05]  /*1790*/  WARPSYNC.ALL ;  /* 0x0000000000007948 */ /* 0x000fea0003800000 */
[----:B------:R-:W-:Y:S01]  /*17a0*/  UIADD3 UR4, UR41, 0x180, URZ ;  /* 0x0000018029047890 */ /* 0x000fe2000fffe03f */
[----:B------:R-:W-:Y:S01]  /*17b0*/  WARPGROUP.ARRIVE ;  /* 0x00000000000079c5 */ /* 0x000fe20000000000 */
[----:B------:R-:W-:Y:S02]  /*17c0*/  UIADD3 UR5, UR41, 0xa180, URZ ;  /* 0x0000a18029057890 */ /* 0x000fe4000fffe03f */
[----:B------:R-:W-:Y:S02]  /*17d0*/  USHF.R.U32.HI UR4, URZ, 0x4, UR4 ;  /* 0x000000043f047899 */ /* 0x000fe40008011604 */
[----:B------:R-:W-:-:S02]  /*17e0*/  USHF.R.U32.HI UR5, URZ, 0x4, UR5 ;  /* 0x000000043f057899 */ /* 0x000fc40008011605 */
[----:B------:R-:W-:Y:S02]  /*17f0*/  ULOP3.LUT UR4, UR4, 0x3fff, URZ, 0xc0, !UPT ;  /* 0x00003fff04047892 */ /* 0x000fe4000f8ec03f */
[----:B------:R-:W-:Y:S02]  /*1800*/  ULOP3.LUT UR5, UR5, 0x3fff, URZ, 0xc0, !UPT ;  /* 0x00003fff05057892 */ /* 0x000fe4000f8ec03f */
[----:B------:R-:W-:Y:S02]  /*1810*/  ULOP3.LUT UR8, UR4, 0x10000, URZ, 0xfc, !UPT ;  /* 0x0001000004087892 */ /* 0x000fe4000f8efc3f */
[----:B------:R-:W-:Y:S02]  /*1820*/  ULOP3.LUT UR9, UR5, 0x10000, URZ, 0xfc, !UPT ;  /* 0x0001000005097892 */ /* 0x000fe4000f8efc3f */
[----:B------:R-:W-:Y:S02]  /*1830*/  ULEA UR10, UR38, UR8, 0x9 ;  /* 0x00000008260a7291 */ /* 0x000fe4000f8e483f */
[----:B------:R-:W-:Y:S01]  /*1840*/  ULEA UR11, UR38, UR9, 0xa ;  /* 0x00000009260b7291 */ /* 0x000fe2000f8e503f */
[----:B------:R-:W-:Y:S01]  /*1850*/  UMOV UR5, 0x40000040 ;  /* 0x4000004000057882 */ /* 0x000fe20000000000 */
[----:B------:R-:W-:-:S03]  /*1860*/  UMOV UR7, 0x40000040 ;  /* 0x4000004000077882 */ /* 0x000fc60000000000 */
[----:B------:R-:W-:Y:S02]  /*1870*/  UMOV UR4, UR10 ;  /* 0x0000000a00047c82 */ /* 0x000fe40008000000 */
[----:B------:R-:W-:Y:S02]  /*1880*/  UMOV UR6, UR11 ;  /* 0x0000000b00067c82 */ /* 0x000fe40008000000 */
[----:B------:R-:W-:Y:S01]  /*1890*/  HGMMA.64x128x16.F32.BF16 R24, gdesc[UR4], RZ, !UPT, gsb0 ;  /* 0x01e00000041879f0 */ /* 0x000fe2000c0018ff */
[----:B------:R-:W-:Y:S02]  /*18a0*/  UIADD3 UR4, UR10, 0x2, URZ ;  /* 0x000000020a047890 */ /* 0x000fe4000fffe03f */
[----:B------:R-:W-:Y:S01]  /*18b0*/  UIADD3 UR6, UR11, 0x2, URZ ;  /* 0x000000020b067890 */ /* 0x000fe2000fffe03f */
[----:B------:R-:W-:Y:S01]  /*18c0*/  UMOV UR5, 0x40000040 ;  /* 0x4000004000057882 */ /* 0x000fe20000000000 */
[----:B------:R-:W-:Y:S01]  /*18d0*/  UMOV UR7, 0x40000040 ;  /* 0x4000004000077882 */ /* 0x000fe20000000000 */
[----:B------:R-:W-:-:S02]  /*18e0*/  WARPGROUP.DEPBAR.LE gsb0, 0x0 ;  /* 0x00008000000079c5 */ /* 0x000fc40000010000 */
[----:B------:R-:W-:-:S06]  /*18f0*/  WARPGROUP.ARRIVE ;  /* 0x00000000000079c5 */ /* 0x000fcc0000000000 */
[----:B------:R-:W-:Y:S01]  /*1900*/  HGMMA.64x128x16.F32.BF16 R24, gdesc[UR4], R24, gsb0 ;  /* 0x01e00000041879f0 */ /* 0x000fe20008001818 */
[----:B------:R-:W-:Y:S02]  /*1910*/  UIADD3 UR4, UR10, 0x4, URZ ;  /* 0x000000040a047890 */ /* 0x000fe4000fffe03f */
[----:B------:R-:W-:Y:S01]  /*1920*/  UIADD3 UR6, UR11, 0x4, URZ ;  /* 0x000000040b067890 */ /* 0x000fe2000fffe03f */
[----:B------:R-:W-:Y:S01]  /*1930*/  UMOV UR5, 0x40000040 ;  /* 0x4000004000057882 */ /* 0x000fe20000000000 */
[----:B------:R-:W-:Y:S01]  /*1940*/  UMOV UR7, 0x40000040 ;  /* 0x4000004000077882 */ /* 0x000fe20000000000 */
[----:B------:R-:W-:Y:S02]  /*1950*/  WARPGROUP.DEPBAR.LE gsb0, 0x0 ;  /* 0x00008000000079c5 */ /* 0x000fe40000010000 */
        /* <DEDUP_REMOVED lines=8> */
[----:B------:R-:W-:Y:S03]  /*19e0*/  HGMMA.64x128x16.F32.BF16 R24, gdesc[UR4], R24, gsb0 ;  /* 0x01e00000041879f0 */ /* 0x000fe60008001818 */
[----:B------:R-:W-:Y:S02]  /*19f0*/  WARPGROUP.DEPBAR.LE gsb0, 0x0 ;  /* 0x00008000000079c5 */ /* 0x000fe40000010000 */
[----:B------:R-:W-:Y:S05]  /*1a00*/  @!P2 BRA `(.L_x_21) ;  /* 0x000000040010a947 */ /* 0x000fea0003800000 */
[----:B------:R-:W-:Y:S01]  /*1a10*/  UIADD3 UR4, UR38, 0x1, URZ ;  /* 0x0000000126047890 */ /* 0x000fe2000fffe03f */
[----:B01----:R-:W-:Y:S01]  /*1a20*/  IMAD.U32 R0, RZ, RZ, UR42 ;  /* 0x0000002aff007e24 */ /* 0x003fe2000f8e00ff */
[----:B------:R-:W-:Y:S02]  /*1a30*/  UMOV UR11, UR38 ;  /* 0x00000026000b7c82 */ /* 0x000fe40008000000 */
[----:B------:R-:W-:-:S04]  /*1a40*/  UISETP.NE.AND UP0, UPT, UR4, 0x5, UPT ;  /* 0x000000050400788c */ /* 0x000fc8000bf05270 */
[----:B------:R-:W-:Y:S02]  /*1a50*/  USEL UR5, URZ, 0x1, UP0 ;  /* 0x000000013f057887 */ /* 0x000fe40008000000 */
[----:B------:R-:W-:Y:S02]  /*1a60*/  USEL UR10, UR4, URZ, UP0 ;  /* 0x0000003f040a7287 */ /* 0x000fe40008000000 */
[----:B------:R-:W-:-:S06]  /*1a70*/  ULOP3.LUT UR5, UR39, UR5, URZ, 0x3c, !UPT ;  /* 0x0000000527057292 */ /* 0x000fcc000f8e3c3f */
[----:B------:R-:W-:-:S07]  /*1a80*/  IMAD.U32 R5, RZ, RZ, UR5 ;  /* 0x00000005ff057e24 */ /* 0x000fce000f8e00ff */
.L_x_28:
[----:B01----:R-:W-:Y:S05]  /*1a90*/  @!P0 BRA `(.L_x_22) ;  /* 0x0000000000048947 */ /* 0x003fea0003800000 */
[----:B------:R-:W-:Y:S01]  /*1aa0*/  BPT.TRAP 0x1 ;  /* 0x000000040000795c */ /* 0x000fe20000300000 */
.L_x_22:
[----:B------:R-:W-:Y:S01]  /*1ab0*/  ULEA UR4, UR10, UR41, 0x3 ;  /* 0x000000290a047291 */ /* 0x000fe2000f8e183f */
[----:B------:R-:W-:-:S08]  /*1ac0*/  SHF.L.U32 R3, R5, 0x1f, RZ ;  /* 0x0000001f05037819 */ /* 0x000fd000000006ff */
[----:B------:R0:W1:Y:S01]  /*1ad0*/  SYNCS.PHASECHK.TRANS64.TRYWAIT P1, [UR4], R3 ;  /* 0x00000003ff0075a7 */ /* 0x0000620008020144 */
[----:B------:R-:W-:Y:S05]  /*1ae0*/  @!P0 BRA `(.L_x_23) ;  /* 0x0000000000048947 */ /* 0x000fea0003800000 */
[----:B------:R-:W-:Y:S01]  /*1af0*/  BPT.TRAP 0x1 ;  /* 0x000000040000795c */ /* 0x000fe20000300000 */
.L_x_23:
[----:B-1----:R-:W-:Y:S05]  /*1b00*/  @P1 BRA `(.L_x_24) ;  /* 0x0000000000081947 */ /* 0x002fea0003800000 */
[----:B------:R-:W1:Y:S02]  /*1b10*/  SYNCS.PHASECHK.TRANS64.TRYWAIT P1, [UR4], R3 ;  /* 0x00000003ff0075a7 */ /* 0x000e640008020144 */
[----:B-1----:R-:W-:Y:S05]  /*1b20*/  @!P1 BRA `(.L_x_25) ;  /* 0x0000005c00409947 */ /* 0x002fea0003800000 */
.L_x_24:
[----:B------:R-:W-:Y:S01]  /*1b30*/  ULEA UR12, UR10, UR8, 0x9 ;  /* 0x000000080a0c7291 */ /* 0x000fe2000f8e483f */
[----:B------:R-:W-:Y:S01]  /*1b40*/  WARPGROUP.ARRIVE ;  /* 0x00000000000079c5 */ /* 0x000fe20000000000 */
[----:B------:R-:W-:Y:S01]  /*1b50*/  ULEA UR13, UR10, UR9, 0xa ;  /* 0x000000090a0d7291 */ /* 0x000fe2000f8e503f */
[----:B------:R-:W-:Y:S01]  /*1b60*/  UMOV UR5, 0x40000040 ;  /* 0x4000004000057882 */ /* 0x000fe20000000000 */
[----:B------:R-:W-:-:S03]  /*1b70*/  UMOV UR7, 0x40000040 ;  /* 0x4000004000077882 */ /* 0x000fc60000000000 */
[----:B------:R-:W-:Y:S02]  /*1b80*/  UMOV UR4, UR12 ;  /* 0x0000000c00047c82 */ /* 0x000fe40008000000 */
[----:B------:R-:W-:Y:S02]  /*1b90*/  UMOV UR6, UR13 ;  /* 0x0000000d00067c82 */ /* 0x000fe40008000000 */
[----:B------:R-:W-:Y:S01]  /*1ba0*/  HGMMA.64x128x16.F32.BF16 R24, gdesc[UR4], R24, gsb0 ;  /* 0x01e00000041879f0 */ /* 0x000fe20008001818 */
        /* <DEDUP_REMOVED lines=23> */
[----:B------:R-:W-:Y:S01]  /*1d20*/  BPT.TRAP 0x1 ;  /* 0x000000040000795c */ /* 0x000fe20000300000 */
.L_x_26:
[----:B------:R-:W-:Y:S01]  /*1d30*/  ULEA UR4, UR11, UR41, 0x3 ;  /* 0x000000290b047291 */ /* 0x000fe2000f8e183f */
[----:B------:R-:W-:-:S03]  /*1d40*/  ISETP.GT.U32.AND P1, PT, R23, 0x1, PT ;  /* 0x000000011700780c */ /* 0x000fc60003f24070 */
[----:B------:R-:W-:-:S04]  /*1d50*/  UIADD3 UR4, UR4, 0x28, URZ ;  /* 0x0000002804047890 */ /* 0x000fc8000fffe03f */
[----:B------:R-:W-:-:S09]  /*1d60*/  UPRMT UR4, URZ, 0x654, UR4 ;  /* 0x000006543f047896 */ /* 0x000fd20008000004 */
[----:B------:R-:W-:Y:S01]  /*1d70*/  SYNCS.ARRIVE.TRANS64.RED.A1T0 RZ, [UR4], RZ ;  /* 0x000000ffffff79a7 */ /* 0x000fe20008100404 */
[----:B------:R-:W-:Y:S05]  /*1d80*/  @P1 BRA `(.L_x_27) ;  /* 0x0000000000041947 */ /* 0x000fea0003800000 */
[----:B------:R-:W-:Y:S01]  /*1d90*/  BPT.TRAP 0x1 ;  /* 0x000000040000795c */ /* 0x000fe20000300000 */
.L_x_27:
[----:B------:R-:W-:Y:S01]  /*1da0*/  UIADD3 UR10, UR10, 0x1, URZ ;  /* 0x000000010a0a7890 */ /* 0x000fe2000fffe03f */
[C---:B------:R-:W-:Y:S01]  /*1db0*/  ISETP.GT.AND P1, PT, R0.reuse, 0x1, PT ;  /* 0x000000010000780c */ /* 0x040fe20003f24270 */
[----:B------:R-:W-:Y:S01]  /*1dc0*/  UIADD3 UR11, UR11, 0x1, URZ ;  /* 0x000000010b0b7890 */ /* 0x000fe2000fffe03f */
[----:B------:R-:W-:Y:S01]  /*1dd0*/  VIADD R0, R0, 0xffffffff ;  /* 0xffffffff00007836 */ /* 0x000fe20000000000 */
[----:B------:R-:W-:Y:S02]  /*1de0*/  UISETP.NE.AND UP0, UPT, UR10, 0x5, UPT ;  /* 0x000000050a00788c */ /* 0x000fe4000bf05270 */
[----:B------:R-:W-:Y:S02]  /*1df0*/  UISETP.NE.AND UP1, UPT, UR11, 0x5, UPT ;  /* 0x000000050b00788c */ /* 0x000fe4000bf25270 */
[----:B------:R-:W-:Y:S02]  /*1e00*/  USEL UR4, URZ, 0x1, UP0 ;  /* 0x000000013f047887 */ /* 0x000fe40008000000 */
[----:B------:R-:W-:-:S02]  /*1e10*/  USEL UR10, UR10, URZ, UP0 ;  /* 0x0000003f0a0a7287 */ /* 0x000fc40008000000 */
[----:B------:R-:W-:Y:S02]  /*1e20*/  USEL UR11, UR11, URZ, UP1 ;  /* 0x0000003f0b0b7287 */ /* 0x000fe40008800000 */
[----:B------:R-:W-:Y:S01]  /*1e30*/  LOP3.LUT R5, R5, UR4, RZ, 0x3c, !PT ;  /* 0x0000000405057c12 */ /* 0x000fe2000f8e3cff */
[----:B------:R-:W-:Y:S09]  /*1e40*/  @P1 BRA `(.L_x_28) ;  /* 0xfffffffc00101947 */ /* 0x000ff2000383ffff */
.L_x_21:
[----:B01----:R-:W0:Y:S01]  /*1e50*/  LDC R0, c[0x0][0x28c] ;  /* 0x0000a300ff007b82 */ /* 0x003e220000000800 */
[----:B------:R-:W-:-:S04]  /*1e60*/  IMAD.U32 R3, RZ, RZ, UR47 ;  /* 0x0000002fff037e24 */ /* 0x000fc8000f8e00ff */
[----:B------:R1:W-:Y:S01]  /*1e70*/  SYNCS.ARRIVE.TRANS64.A1T0 RZ, [R3+UR46], RZ ;  /* 0x000000ff03ff79a7 */ /* 0x0003e2000810002e */
[----:B0-----:R-:W-:-:S13]  /*1e80*/  ISETP.GE.AND P1, PT, R0, 0x1, PT ;  /* 0x000000010000780c */ /* 0x001fda0003f26270 */
[----:B-1----:R-:W-:Y:S05]  /*1e90*/  @!P1 BRA `(.L_x_29) ;  /* 0x0000000000349947 */ /* 0x002fea0003800000 */
[----:B------:R-:W-:Y:S05]  /*1ea0*/  @!P0 BRA `(.L_x_30) ;  /* 0x0000000000048947 */ /* 0x000fea0003800000 */
[----:B------:R-:W-:Y:S01]  /*1eb0*/  BPT.TRAP 0x1 ;  /* 0x000000040000795c */ /* 0x000fe20000300000 */
.L_x_30:
[----:B------:R-:W-:Y:S01]  /*1ec0*/  UIADD3 UR6, UR38, UR42, URZ ;  /* 0x0000002a26067290 */ /* 0x000fe2000fffe03f */
[----:B------:R-:W-:-:S03]  /*1ed0*/  ISETP.GT.U32.AND P0, PT, R23, 0x1, PT ;  /* 0x000000011700780c */ /* 0x000fc60003f04070 */
[----:B------:R-:W-:-:S04]  /*1ee0*/  UIMAD.WIDE.U32 UR4, UR6, -0x33333333, URZ ;  /* 0xcccccccd060478a5 */ /* 0x000fc8000f8e003f */
[----:B------:R-:W-:-:S04]  /*1ef0*/  USHF.R.U32.HI UR4, URZ, 0x2, UR5 ;  /* 0x000000023f047899 */ /* 0x000fc80008011605 */
[----:B------:R-:W-:-:S04]  /*1f00*/  UIMAD UR6, UR4, -0x5, UR6 ;  /* 0xfffffffb040678a4 */ /* 0x000fc8000f8e0206 */
[----:B------:R-:W-:-:S04]  /*1f10*/  ULEA UR6, UR6, UR41, 0x3 ;  /* 0x0000002906067291 */ /* 0x000fc8000f8e183f */
[----:B------:R-:W-:-:S04]  /*1f20*/  UIADD3 UR6, UR6, 0x28, URZ ;  /* 0x0000002806067890 */ /* 0x000fc8000fffe03f */
[----:B------:R-:W-:-:S09]  /*1f30*/  UPRMT UR6, URZ, 0x654, UR6 ;  /* 0x000006543f067896 */ /* 0x000fd20008000006 */
[----:B------:R-:W-:Y:S01]  /*1f40*/  SYNCS.ARRIVE.TRANS64.RED.A1T0 RZ, [UR6], RZ ;  /* 0x000000ffffff79a7 */ /* 0x000fe20008100406 */
[----:B------:R-:W-:Y:S05]  /*1f50*/  @P0 BRA `(.L_x_29) ;  /* 0x0000000000040947 */ /* 0x000fea0003800000 */
[----:B------:R-:W-:Y:S01]  /*1f60*/  BPT.TRAP 0x1 ;  /* 0x000000040000795c */ /* 0x000fe20000300000 */
.L_x_29:
[----:B------:R-:W-:Y:S01]  /*1f70*/  SHF.L.U32 R0, R103, 0x1f, RZ ;  /* 0x0000001f67007819 */ /* 0x000fe200000006ff */
[----:B------:R-:W-:Y:S01]  /*1f80*/  UIADD3 UR38, UR38, UR45, URZ ;  /* 0x0000002d26267290 */ /* 0x000fe2000fffe03f */
[----:B------:R-:W-:Y:S01]  /*1f90*/  SHF.R.S32.HI R9, RZ, 0x1f, R19 ;  /* 0x0000001fff097819 */ /* 0x000fe20000011413 */
[----:B------:R-:W-:Y:S01]  /*1fa0*/  UISETP.GE.U32.AND UP1, UPT, UR45, 0x5, UPT ;  /* 0x000000052d00788c */ /* 0x000fe2000bf26070 */
[----:B------:R-:W0:Y:S01]  /*1fb0*/  SYNCS.PHASECHK.TRANS64.TRYWAIT P0, [UR43+0x8], R0 ;  /* 0x00000800ff0075a7 */ /* 0x000e22000800016b */
[----:B------:R-:W-:-:S04]  /*1fc0*/  UISETP.GT.U32.AND UP0, UPT, UR38, 0x4, UPT ;  /* 0x000000042600788c */ /* 0x000fc8000bf04070 */
[----:B------:R-:W-:-:S04]  /*1fd0*/  UISETP.LT.U32.AND UP0, UPT, UR45, 0x5, UP0 ;  /* 0x000000052d00788c */ /* 0x000fc80008701070 */
[----:B------:R-:W-:Y:S02]  /*1fe0*/  USEL UR6, URZ, 0x1, !UP0 ;  /* 0x000000013f067887 */ /* 0x000fe4000c000000 */
[----:B------:R-:W-:Y:S02]  /*1ff0*/  @UP1 UIMAD.WIDE.U32 UR4, UR38, -0x33333333, URZ ;  /* 0xcccccccd260418a5 */ /* 0x000fe4000f8e003f */
[----:B------:R-:W-:Y:S02]  /*2000*/  ULOP3.LUT UR39, UR39, UR6, URZ, 0x3c, !UPT ;  /* 0x0000000627277292 */ /* 0x000fe4000f8e3c3f */
[----:B------:R-:W-:-:S04]  /*2010*/  @UP1 USHF.R.U32.HI UR4, URZ, 0x2, UR5 ;  /* 0x000000023f041899 */ /* 0x000fc80008011605 */
[----:B------:R-:W-:Y:S01]  /*2020*/  @UP1 ULOP3.LUT UR39, UR39, 0x1, UR4, 0x78, !UPT ;  /* 0x0000000127271892 */ /* 0x000fe2000f8e7804 */
[----:B0-----:R-:W-:Y:S11]  /*2030*/  @!P0 BRA `(.L_x_31) ;  /* 0x0000005800148947 */ /* 0x001ff60003800000 */
.L_x_186:
[----:B------:R-:W-:Y:S01]  /*2040*/  ULDC.64 UR4, c[0x0][0x5d0] ;  /* 0x0001740000047ab9 */ /* 0x000fe20000000a00 */
[----:B------:R-:W-:Y:S01]  /*2050*/  ULDC UR6, c[0x0][0x284] ;  /* 0x0000a10000067ab9 */ /* 0x000fe20000000800 */
[----:B0-----:R-:W-:Y:S02]  /*2060*/  IMAD R0, R9, UR4, RZ ;  /* 0x0000000409007c24 */ /* 0x001fe4000f8e02ff */
[----:B------:R-:W-:Y:S02]  /*2070*/  IMAD.SHL.U32 R12, R18, 0x80, RZ ;  /* 0x00000080120c7824 */ /* 0x000fe400078e00ff */
[C---:B------:R-:W-:Y:S02]  /*2080*/  IMAD R3, R19.reuse, UR5, R0 ;  /* 0x0000000513037c24 */ /* 0x040fe4000f8e0200 */
[----:B------:R-:W-:Y:S01]  /*2090*/  IMAD.SHL.U32 R0, R22, 0x40, RZ ;  /* 0x0000004016007824 */ /* 0x000fe200078e00ff */
[----:B------:R-:W-:Y:S01]  /*20a0*/  SHF.R.S32.HI R13, RZ, 0x1f, R12 ;  /* 0x0000001fff0d7819 */ /* 0x000fe2000001140c */
[----:B------:R-:W-:Y:S01]  /*20b0*/  IMAD.WIDE.U32 R4, R19, UR4, R92 ;  /* 0x0000000413047c25 */ /* 0x000fe2000f8e005c */
[----:B------:R-:W-:-:S02]  /*20c0*/  ULDC.64 UR4, c[0x0][0x5c8] ;  /* 0x0001720000047ab9 */ /* 0x000fc40000000a00 */
[----:B------:R-:W-:Y:S01]  /*20d0*/  ISETP.GE.AND P0, PT, R0, UR6, PT ;  /* 0x0000000600007c0c */ /* 0x000fe2000bf06270 */
[----:B------:R-:W-:Y:S01]  /*20e0*/  ULDC UR6, c[0x0][0x288] ;  /* 0x0000a20000067ab9 */ /* 0x000fe20000000800 */
[----:B------:R-:W-:Y:S01]  /*20f0*/  IADD3 R4, P1, R12, R4, RZ ;  /* 0x000000040c047210 */ /* 0x000fe20007f3e0ff */
[----:B------:R-:W-:Y:S01]  /*2100*/  IMAD.WIDE R20, R22, 0x40, R90 ;  /* 0x0000004016147825 */ /* 0x000fe200078e025a */
[----:B------:R-:W-:Y:S02]  /*2110*/  ISETP.GE.OR P0, PT, R12, UR6, P0 ;  /* 0x000000060c007c0c */ /* 0x000fe40008706670 */
[----:B------:R-:W-:Y:S01]  /*2120*/  IADD3.X R5, R13, R5, R3, P1, !PT ;  /* 0x000000050d057210 */ /* 0x000fe20000ffe403 */
[----:B------:R-:W-:-:S04]  /*2130*/  IMAD R7, R21, UR4, RZ ;  /* 0x0000000415077c24 */ /* 0x000fc8000f8e02ff */
[C---:B------:R-:W-:Y:S02]  /*2140*/  IMAD R7, R20.reuse, UR5, R7 ;  /* 0x0000000514077c24 */ /* 0x040fe4000f8e0207 */
[----:B------:R-:W-:-:S04]  /*2150*/  IMAD.WIDE.U32 R104, R20, UR4, R4 ;  /* 0x0000000414687c25 */ /* 0x000fc8000f8e0004 */
[----:B------:R-:W-:Y:S05]  /*2160*/  @P0 BRA `(.L_x_32) ;  /* 0x0000003c00dc0947 */ /* 0x000fea0003800000 */
[----:B-----5:R-:W-:Y:S01]  /*2170*/  FSETP.NEU.AND P0, PT, R89, RZ, PT ;  /* 0x000000ff5900720b */ /* 0x020fe20003f0d000 */
[----:B------:R-:W-:Y:S01]  /*2180*/  IMAD.IADD R3, R97, 0x1, -R12 ;  /* 0x0000000161037824 */ /* 0x000fe200078e0a0c */
[----:B------:R-:W-:Y:S01]  /*2190*/  BSSY B0, `(.L_x_32) ;  /* 0x00003f4000007945 */ /* 0x000fe20003800000 */
[----:B------:R-:W-:Y:S02]  /*21a0*/  IMAD.IADD R0, R101, 0x1, -R0 ;  /* 0x0000000165007824 */ /* 0x000fe400078e0a00 */
[----:B------:R-:W-:Y:S01]  /*21b0*/  IMAD.IADD R113, R105, 0x1, R7 ;  /* 0x0000000169717824 */ /* 0x000fe200078e0207 */
[----:B------:R-:W-:-:S04]  /*21c0*/  ISETP.GT.AND P2, PT, R3, RZ, PT ;  /* 0x000000ff0300720c */ /* 0x000fc80003f44270 */
[----:B------:R-:W-:-:S03]  /*21d0*/  ISETP.GT.AND P1, PT, R0, RZ, P2 ;  /* 0x000000ff0000720c */ /* 0x000fc60001724270 */
[----:B------:R-:W-:Y:S10]  /*21e0*/  @!P0 BRA `(.L_x_33) ;  /* 0x0000002c00208947 */ /* 0x000ff40003800000 */
[----:B------:R-:W0:Y:S01]  /*21f0*/  LDC.64 R106, c[0x0][0x5b8] ;  /* 0x00016e00ff6a7b82 */ /* 0x000e220000000a00 */
[----:B------:R-:W-:-:S07]  /*2200*/  ULDC.64 UR4, c[0x0][0x5c0] ;  /* 0x0001700000047ab9 */ /* 0x000fce0000000a00 */
[----:B------:R-:W1:Y:S08]  /*2210*/  LDC.64 R108, c[0x0][0x5b0] ;  /* 0x00016c00ff6c7b82 */ /* 0x000e700000000a00 */
[----:B------:R-:W2:Y:S01]  /*2220*/  LDC.64 R110, c[0x0][0x5a8] ;  /* 0x00016a00ff6e7b82 */ /* 0x000ea20000000a00 */
[-C--:B0-----:R-:W-:Y:S02]  /*2230*/  IMAD R6, R9, R106.reuse, RZ ;  /* 0x0000006a09067224 */ /* 0x081fe400078e02ff */
[----:B------:R-:W-:-:S04]  /*2240*/  IMAD.WIDE.U32 R4, R19, R106, R92 ;  /* 0x0000006a13047225 */ /* 0x000fc800078e005c */
[----:B------:R-:W-:Y:S01]  /*2250*/  IMAD R105, R19, R107, R6 ;  /* 0x0000006b13697224 */ /* 0x000fe200078e0206 */
[----:B------:R-:W-:Y:S01]  /*2260*/  IADD3 R6, P0, R12, R4, RZ ;  /* 0x000000040c067210 */ /* 0x000fe20007f1e0ff */
[----:B-1----:R-:W-:-:S03]  /*2270*/  IMAD R4, R21, R108, RZ ;  /* 0x0000006c15047224 */ /* 0x002fc600078e02ff */
[----:B------:R-:W-:Y:S01]  /*2280*/  IADD3.X R7, R13, R5, R105, P0, !PT ;  /* 0x000000050d077210 */ /* 0x000fe200007fe469 */
[C---:B------:R-:W-:Y:S02]  /*2290*/  IMAD R107, R20.reuse, R109, R4 ;  /* 0x0000006d146b7224 */ /* 0x040fe400078e0204 */
[----:B------:R-:W-:-:S04]  /*22a0*/  IMAD.WIDE.U32 R4, R20, R108, R6 ;  /* 0x0000006c14047225 */ /* 0x000fc800078e0006 */
[----:B------:R-:W-:Y:S01]  /*22b0*/  IMAD.IADD R5, R5, 0x1, R107 ;  /* 0x0000000105057824 */ /* 0x000fe200078e026b */
[----:B--2---:R-:W-:-:S04]  /*22c0*/  LEA R10, P0, R4, R110, 0x1 ;  /* 0x0000006e040a7211 */ /* 0x004fc800078008ff */
[----:B------:R-:W-:-:S05]  /*22d0*/  LEA.HI.X R11, R4, R111, R5, 0x1, P0 ;  /* 0x0000006f040b7211 */ /* 0x000fca00000f0c05 */
[----:B------:R-:W2:Y:S01]  /*22e0*/  @P1 LDG.E.LTC128B.U16 R18, desc[UR36][R10.64] ;  /* 0x000000240a121981 */ /* 0x000ea2000c1e1520 */
[----:B------:R-:W-:Y:S01]  /*22f0*/  IMAD.WIDE.U32 R4, R20, R108, R12 ;  /* 0x0000006c14047225 */ /* 0x000fe200078e000c */
[----:B------:R-:W-:Y:S02]  /*2300*/  BSSY B1, `(.L_x_34) ;  /* 0x0000015000017945 */ /* 0x000fe40003800000 */
[----:B------:R-:W-:-:S04]  /*2310*/  IADD3 R14, P0, R92, R4, RZ ;  /* 0x000000045c0e7210 */ /* 0x000fc80007f1e0ff */
[----:B------:R-:W-:Y:S02]  /*2320*/  IADD3.X R15, R93, R107, R5, P0, !PT ;  /* 0x0000006b5d0f7210 */ /* 0x000fe400007fe405 */
[----:B------:R-:W-:Y:S01]  /*2330*/  LEA R8, P0, R104, UR4, 0x1 ;  /* 0x0000000468087c11 */ /* 0x000fe2000f8008ff */
[----:B------:R-:W-:-:S03]  /*2340*/  IMAD.WIDE.U32 R14, R19, R106, R14 ;  /* 0x0000006a130e7225 */ /* 0x000fc600078e000e */
[----:B------:R-:W-:Y:S02]  /*2350*/  LEA.HI.X R9, R104, UR5, R113, 0x1, P0 ;  /* 0x0000000568097c11 */ /* 0x000fe400080f0c71 */
[----:B------:R-:W-:-:S04]  /*2360*/  ISETP.GT.AND P0, PT, R3, 0x1, PT ;  /* 0x000000010300780c */ /* 0x000fc80003f04270 */
[----:B------:R-:W-:Y:S01]  /*2370*/  ISETP.GT.AND P3, PT, R0, RZ, P0 ;  /* 0x000000ff0000720c */ /* 0x000fe20000764270 */
[----:B--2---:R-:W-:-:S04]  /*2380*/  IMAD.U32 R4, R18, 0x10000, RZ ;  /* 0x0001000012047824 */ /* 0x004fc800078e00ff */
[----:B------:R-:W-:Y:S01]  /*2390*/  FMUL R5, R4, R89 ;  /* 0x0000005904057220 */ /* 0x000fe20000400000 */
[----:B------:R-:W-:-:S03]  /*23a0*/  LEA R4, P4, R14, R110, 0x1 ;  /* 0x0000006e0e047211 */ /* 0x000fc600078808ff */
[----:B------:R-:W-:-:S05]  /*23b0*/  FFMA R5, R24, R88, R5 ;  /* 0x0000005818057223 */ /* 0x000fca0000000005 */
[----:B------:R-:W-:Y:S01]  /*23c0*/  F2FP.BF16.F32.PACK_AB R10, RZ, R5 ;  /* 0x00000005ff0a723e */ /* 0x000fe200000010ff */
[----:B------:R-:W-:-:S03]  /*23d0*/  IMAD.IADD R5, R105, 0x1, R15 ;  /* 0x0000000169057824 */ /* 0x000fc600078e020f */
[----:B------:R-:W-:Y:S01]  /*23e0*/  PRMT R11, R10, 0x7610, R11 ;  /* 0x000076100a0b7816 */ /* 0x000fe2000000000b */
[----:B------:R-:W-:Y:S01]  /*23f0*/  IMAD.SHL.U32 R10, R108, 0x8, RZ ;  /* 0x000000086c0a7824 */ /* 0x000fe200078e00ff */
[----:B------:R-:W-:-:S03]  /*2400*/  LEA.HI.X R5, R14, R111, R5, 0x1, P4 ;  /* 0x0000006f0e057211 */ /* 0x000fc600020f0c05 */
[----:B------:R0:W-:Y:S02]  /*2410*/  @P1 STG.E.U16 desc[UR36][R8.64], R11 ;  /* 0x0000000b08001986 */ /* 0x0001e4000c101524 */
[----:B0-----:R-:W-:Y:S01]  /*2420*/  SHF.L.U64.HI R11, R108, 0x3, R109 ;  /* 0x000000036c0b7819 */ /* 0x001fe2000001026d */
[----:B------:R-:W-:Y:S06]  /*2430*/  @!P3 BRA `(.L_x_35) ;  /* 0x000000000004b947 */ /* 0x000fec0003800000 */
[----:B------:R0:W5:Y:S02]  /*2440*/  LDG.E.LTC128B.U16 R18, desc[UR36][R4.64+0x2] ;  /* 0x0000022404127981 */ /* 0x000164000c1e1520 */
.L_x_35:
[----:B------:R-:W-:Y:S05]  /*2450*/  BSYNC B1 ;  /* 0x0000000000017941 */ /* 0x000fea0003800000 */
.L_x_34:
[----:B------:R-:W-:Y:S01]  /*2460*/  IMAD.WIDE.U32 R10, R20, R108, R10 ;  /* 0x0000006c140a7225 */ /* 0x000fe200078e000a */
[----:B------:R-:W-:-:S03]  /*2470*/  ISETP.GT.AND P2, PT, R0, 0x8, P2 ;  /* 0x000000080000780c */ /* 0x000fc60001744270 */
[----:B-----5:R-:W-:Y:S01]  /*2480*/  IMAD.U32 R14, R18, 0x10000, RZ ;  /* 0x00010000120e7824 */ /* 0x020fe200078e00ff */
[----:B------:R-:W-:Y:S01]  /*2490*/  IADD3 R6, P1, R6, R10, RZ ;  /* 0x0000000a06067210 */ /* 0x000fe20007f3e0ff */
[----:B------:R-:W-:Y:S02]  /*24a0*/  IMAD.IADD R107, R107, 0x1, R11 ;  /* 0x000000016b6b7824 */ /* 0x000fe400078e020b */
[----:B------:R-:W-:Y:S02]  /*24b0*/  FMUL R14, R14, R89 ;  /* 0x000000590e0e7220 */ /* 0x000fe40000400000 */
[----:B------:R-:W-:Y:S02]  /*24c0*/  IMAD.X R7, R107, 0x1, R7, P1 ;  /* 0x000000016b077824 */ /* 0x000fe400008e0607 */
[----:B------:R-:W-:Y:S01]  /*24d0*/  FFMA R25, R25, R88, R14 ;  /* 0x0000005819197223 */ /* 0x000fe2000000000e */
[----:B------:R-:W-:-:S04]  /*24e0*/  LEA R14, P1, R6, R110, 0x1 ;  /* 0x0000006e060e7211 */ /* 0x000fc800078208ff */
[----:B------:R-:W-:Y:S01]  /*24f0*/  LEA.HI.X R15, R6, R111, R7, 0x1, P1 ;  /* 0x0000006f060f7211 */ /* 0x000fe200008f0c07 */
[----:B------:R-:W-:Y:S01]  /*2500*/  @P3 IMAD.MOV.U32 R6, RZ, RZ, R8 ;  /* 0x000000ffff063224 */ /* 0x000fe200078e0008 */
[----:B------:R-:W-:Y:S01]  /*2510*/  F2FP.BF16.F32.PACK_AB R25, RZ, R25 ;  /* 0x00000019ff19723e */ /* 0x000fe200000010ff */
[----:B------:R-:W-:-:S05]  /*2520*/  @P3 IMAD.MOV.U32 R7, RZ, RZ, R9 ;  /* 0x000000ffff073224 */ /* 0x000fca00078e0009 */
[----:B------:R1:W-:Y:S04]  /*2530*/  @P3 STG.E.U16 desc[UR36][R6.64+0x2], R25 ;  /* 0x0000021906003986 */ /* 0x0003e8000c101524 */
[----:B------:R-:W2:Y:S01]  /*2540*/  @P2 LDG.E.LTC128B.U16 R18, desc[UR36][R14.64] ;  /* 0x000000240e122981 */ /* 0x000ea2000c1e1520 */
[----:B------:R-:W-:Y:S01]  /*2550*/  IADD3 R12, P1, P3, R92, R10, R12 ;  /* 0x0000000a5c0c7210 */ /* 0x000fe20007b3e00c */
[----:B------:R-:W-:Y:S01]  /*2560*/  BSSY B1, `(.L_x_36) ;  /* 0x0000011000017945 */ /* 0x000fe20003800000 */
[----:B------:R-:W-:Y:S02]  /*2570*/  ISETP.GT.AND P0, PT, R0, 0x8, P0 ;  /* 0x000000080000780c */ /* 0x000fe40000704270 */
[----:B------:R-:W-:-:S03]  /*2580*/  IADD3.X R13, R93, R107, R13, P1, P3 ;  /* 0x0000006b5d0d7210 */ /* 0x000fc60000fe640d */
[----:B------:R-:W-:Y:S01]  /*2590*/  IMAD.WIDE.U32 R12, R19, R106, R12 ;  /* 0x0000006a130c7225 */ /* 0x000fe200078e000c */
[----:B------:R-:W-:-:S03]  /*25a0*/  SHF.L.U64.HI R19, R94, 0x1, R95 ;  /* 0x000000015e137819 */ /* 0x000fc6000001025f */
[----:B------:R-:W-:Y:S01]  /*25b0*/  IMAD.IADD R13, R105, 0x1, R13 ;  /* 0x00000001690d7824 */ /* 0x000fe200078e020d */
[----:B-1----:R-:W-:-:S04]  /*25c0*/  LEA R6, P3, R12, R110, 0x1 ;  /* 0x0000006e0c067211 */ /* 0x002fc800078608ff */
[----:B------:R-:W-:Y:S01]  /*25d0*/  LEA.HI.X R7, R12, R111, R13, 0x1, P3 ;  /* 0x0000006f0c077211 */ /* 0x000fe200018f0c0d */
[----:B--2---:R-:W-:-:S04]  /*25e0*/  IMAD.U32 R10, R18, 0x10000, RZ ;  /* 0x00010000120a7824 */ /* 0x004fc800078e00ff */
[----:B------:R-:W-:Y:S01]  /*25f0*/  FMUL R11, R10, R89 ;  /* 0x000000590a0b7220 */ /* 0x000fe20000400000 */
[----:B------:R-:W-:-:S03]  /*2600*/  LEA R10, P1, R94, R8, 0x1 ;  /* 0x000000085e0a7211 */ /* 0x000fc600078208ff */
[----:B------:R-:W-:-:S05]  /*2610*/  FFMA R11, R26, R88, R11 ;  /* 0x000000581a0b7223 */ /* 0x000fca000000000b */
[----:B------:R-:W-:Y:S01]  /*2620*/  F2FP.BF16.F32.PACK_AB R14, RZ, R11 ;  /* 0x0000000bff0e723e */ /* 0x000fe200000010ff */
[----:B------:R-:W-:-:S05]  /*2630*/  IMAD.X R11, R19, 0x1, R9, P1 ;  /* 0x00000001130b7824 */ /* 0x000fca00008e0609 */
[----:B------:R1:W-:Y:S01]  /*2640*/  @P2 STG.E.U16 desc[UR36][R10.64], R14 ;  /* 0x0000000e0a002986 */ /* 0x0003e2000c101524 */
[----:B------:R-:W-:Y:S05]  /*2650*/  @!P0 BRA `(.L_x_37) ;  /* 0x0000000000048947 */ /* 0x000fea0003800000 */
[----:B------:R2:W5:Y:S02]  /*2660*/  LDG.E.LTC128B.U16 R18, desc[UR36][R6.64+0x2] ;  /* 0x0000022406127981 */ /* 0x000564000c1e1520 */
.L_x_37:
[----:B------:R-:W-:Y:S05]  /*2670*/  BSYNC B1 ;  /* 0x0000000000017941 */ /* 0x000fea0003800000 */
.L_x_36:
[----:B-----5:R-:W-:Y:S01]  /*2680*/  IMAD.U32 R12, R18, 0x10000, RZ ;  /* 0x00010000120c7824 */ /* 0x020fe200078e00ff */
[----:B------:R-:W-:Y:S01]  /*2690*/  ISETP.GT.AND P1, PT, R3, 0x8, PT ;  /* 0x000000080300780c */ /* 0x000fe20003f24270 */
[----:B------:R-:W-:Y:S02]  /*26a0*/  BSSY B1, `(.L_x_38) ;  /* 0x0000008000017945 */ /* 0x000fe40003800000 */
[----:B------:R-:W-:Y:S01]  /*26b0*/  FMUL R12, R12, R89 ;  /* 0x000000590c0c7220 */ /* 0x000fe20000400000 */
[----:B------:R-:W-:-:S03]  /*26c0*/  ISETP.GT.AND P2, PT, R0, RZ, P1 ;  /* 0x000000ff0000720c */ /* 0x000fc60000f44270 */
[----:B------:R-:W-:-:S05]  /*26d0*/  FFMA R12, R27, R88, R12 ;  /* 0x000000581b0c7223 */ /* 0x000fca000000000c */
[----:B------:R-:W-:-:S05]  /*26e0*/  F2FP.BF16.F32.PACK_AB R12, RZ, R12 ;  /* 0x0000000cff0c723e */ /* 0x000fca00000010ff */
[----:B------:R3:W-:Y:S01]  /*26f0*/  @P0 STG.E.U16 desc[UR36][R10.64+0x2], R12 ;  /* 0x0000020c0a000986 */ /* 0x0007e2000c101524 */
[----:B------:R-:W-:Y:S05]  /*2700*/  @!P2 BRA `(.L_x_39) ;  /* 0x000000000004a947 */ /* 0x000fea0003800000 */
[----:B------:R4:W5:Y:S02]  /*2710*/  LDG.E.LTC128B.U16 R18, desc[UR36][R4.64+0x10] ;  /* 0x0000102404127981 */ /* 0x000964000c1e1520 */
.L_x_39:
[----:B------:R-:W-:Y:S05]  /*2720*/  BSYNC B1 ;  /* 0x0000000000017941 */ /* 0x000fea0003800000 */
.L_x_38:
[----:B---3-5:R-:W-:Y:S01]  /*2730*/  IMAD.U32 R12, R18, 0x10000, RZ ;  /* 0x00010000120c7824 */ /* 0x028fe200078e00ff */
        /* <DEDUP_REMOVED lines=9> */
.L_x_41:
[----:B------:R-:W-:Y:S05]  /*27d0*/  BSYNC B1 ;  /* 0x0000000000017941 */ /* 0x000fea0003800000 */
.L_x_40:
[----:B-----5:R-:W-:Y:S01]  /*27e0*/  IMAD.U32 R12, R18, 0x10000, RZ ;  /* 0x00010000120c7824 */ /* 0x020fe200078e00ff */
[----:B------:R-:W-:Y:S01]  /*27f0*/  ISETP.GT.AND P1, PT, R0, 0x8, P1 ;  /* 0x000000080000780c */ /* 0x000fe20000f24270 */
[----:B------:R-:W-:Y:S02]  /*2800*/  BSSY B1, `(.L_x_42) ;  /* 0x0000007000017945 */ /* 0x000fe40003800000 */
[----:B------:R-:W-:-:S04]  /*2810*/  FMUL R12, R12, R89 ;  /* 0x000000590c0c7220 */ /* 0x000fc80000400000 */
[----:B------:R-:W-:-:S05]  /*2820*/  FFMA R12, R29, R88, R12 ;  /* 0x000000581d0c7223 */ /* 0x000fca000000000c */
[----:B------:R-:W-:-:S05]  /*2830*/  F2FP.BF16.F32.PACK_AB R12, RZ, R12 ;  /* 0x0000000cff0c723e */ /* 0x000fca00000010ff */
[----:B------:R0:W-:Y:S01]  /*2840*/  @P3 STG.E.U16 desc[UR36][R8.64+0x12], R12 ;  /* 0x0000120c08003986 */ /* 0x0001e2000c101524 */
[----:B------:R-:W-:Y:S05]  /*2850*/  @!P1 BRA `(.L_x_43) ;  /* 0x0000000000049947 */ /* 0x000fea0003800000 */
[----:B------:R0:W5:Y:S02]  /*2860*/  LDG.E.LTC128B.U16 R18, desc[UR36][R6.64+0x10] ;  /* 0x0000102406127981 */ /* 0x000164000c1e1520 */
.L_x_43:
[----:B------:R-:W-:Y:S05]  /*2870*/  BSYNC B1 ;  /* 0x0000000000017941 */ /* 0x000fea0003800000 */
.L_x_42:
[----:B0----5:R-:W-:Y:S01]  /*2880*/  IMAD.U32 R12, R18, 0x10000, RZ ;  /* 0x00010000120c7824 */ /* 0x021fe200078e00ff */
[----:B------:R-:W-:Y:S01]  /*2890*/  ISETP.GT.AND P0, PT, R0, 0x8, P0 ;  /* 0x000000080000780c */ /* 0x000fe20000704270 */
[----:B------:R-:W-:Y:S02]  /*28a0*/  BSSY B1, `(.L_x_44) ;  /* 0x0000007000017945 */ /* 0x000fe40003800000 */
[----:B---3--:R-:W-:-:S04]  /*28b0*/  FMUL R13, R12, R89 ;  /* 0x000000590c0d7220 */ /* 0x008fc80000400000 */
[----:B------:R-:W-:-:S05]  /*28c0*/  FFMA R13, R30, R88, R13 ;  /* 0x000000581e0d7223 */ /* 0x000fca000000000d */
[----:B------:R-:W-:-:S05]  /*28d0*/  F2FP.BF16.F32.PACK_AB R13, RZ, R13 ;  /* 0x0000000dff0d723e */ /* 0x000fca00000010ff */
[----:B------:R0:W-:Y:S01]  /*28e0*/  @P1 STG.E.U16 desc[UR36][R10.64+0x10], R13 ;  /* 0x0000100d0a001986 */ /* 0x0001e2000c101524 */
[----:B------:R-:W-:Y:S05]  /*28f0*/  @!P0 BRA `(.L_x_45) ;  /* 0x0000000000048947 */ /* 0x000fea0003800000 */
[----:B------:R3:W5:Y:S02]  /*2900*/  LDG.E.LTC128B.U16 R18, desc[UR36][R6.64+0x12] ;  /* 0x0000122406127981 */ /* 0x000764000c1e1520 */
.L_x_45:
[----:B------:R-:W-:Y:S05]  /*2910*/  BSYNC B1 ;  /* 0x0000000000017941 */ /* 0x000fea0003800000 */
.L_x_44:
        /* <DEDUP_REMOVED lines=10> */
.L_x_47:
[----:B------:R-:W-:Y:S05]  /*29c0*/  BSYNC B1 ;  /* 0x0000000000017941 */ /* 0x000fea0003800000 */
.L_x_46:
[----:B0----5:R-:W-:Y:S01]  /*29d0*/  IMAD.U32 R12, R18, 0x10000, RZ ;  /* 0x00010000120c7824 */ /* 0x021fe200078e00ff */
        /* <DEDUP_REMOVED lines=9> */
.L_x_49:
[----:B------:R-:W-:Y:S05]  /*2a70*/  BSYNC B1 ;  /* 0x0000000000017941 */ /* 0x000fea0003800000 */
.L_x_48:
        /* <DEDUP_REMOVED lines=9> */
.L_x_51:
[----:B------:R-:W-:Y:S05]  /*2b10*/  BSYNC B1 ;  /* 0x0000000000017941 */ /* 0x000fea0003800000 */
.L_x_50:
[----:B0----5:R-:W-:Y:S01]  /*2b20*/  IMAD.U32 R12, R18, 0x10000, RZ ;  /* 0x00010000120c7824 */ /* 0x021fe200078e00ff */
        /* <DEDUP_REMOVED lines=8> */
.L_x_53:
[----:B------:R-:W-:Y:S05]  /*2bb0*/  BSYNC B1 ;  /* 0x0000000000017941 */ /* 0x000fea0003800000 */
.L_x_52:
        /* <DEDUP_REMOVED lines=10> */
.L_x_55:
[----:B------:R-:W-:Y:S05]  /*2c60*/  BSYNC B1 ;  /* 0x0000000000017941 */ /* 0x000fea0003800000 */
.L_x_54:
        /* <DEDUP_REMOVED lines=10> */
.L_x_57:
[----:B------:R-:W-:Y:S05]  /*2d10*/  BSYNC B1 ;  /* 0x0000000000017941 */ /* 0x000fea0003800000 */
.L_x_56:
        /* <DEDUP_REMOVED lines=9> */
.L_x_59:
[----:B------:R-:W-:Y:S05]  /*2db0*/  BSYNC B1 ;  /* 0x0000000000017941 */ /* 0x000fea0003800000 */
.L_x_58:
        /* <DEDUP_REMOVED lines=9> */
.L_x_61:
[----:B------:R-:W-:Y:S05]  /*2e50*/  BSYNC B1 ;  /* 0x0000000000017941 */ /* 0x000fea0003800000 */
.L_x_60:
        /* <DEDUP_REMOVED lines=10> */
.L_x_63:
[----:B------:R-:W-:Y:S05]  /*2f00*/  BSYNC B1 ;  /* 0x0000000000017941 */ /* 0x000fea0003800000 */
.L_x_62:
        /* <DEDUP_REMOVED lines=10> */
.L_x_65:
[----:B------:R-:W-:Y:S05]  /*2fb0*/  BSYNC B1 ;  /* 0x0000000000017941 */ /* 0x000fea0003800000 */
.L_x_64:
        /* <DEDUP_REMOVED lines=9> */
.L_x_67:
[----:B------:R-:W-:Y:S05]  /*3050*/  BSYNC B1 ;  /* 0x0000000000017941 */ /* 0x000fea0003800000 */
.L_x_66:
        /* <DEDUP_REMOVED lines=9> */
.L_x_69:
[----:B------:R-:W-:Y:S05]  /*30f0*/  BSYNC B1 ;  /* 0x0000000000017941 */ /* 0x000fea0003800000 */
.L_x_68:
        /* <DEDUP_REMOVED lines=10> */
.L_x_71:
[----:B------:R-:W-:Y:S05]  /*31a0*/  BSYNC B1 ;  /* 0x0000000000017941 */ /* 0x000fea0003800000 */
.L_x_70:
        /* <DEDUP_REMOVED lines=10> */
.L_x_73:
[----:B------:R-:W-:Y:S05]  /*3250*/  BSYNC B1 ;  /* 0x0000000000017941 */ /* 0x000fea0003800000 */
.L_x_72:
        /* <DEDUP_REMOVED lines=9> */
.L_x_75:
[----:B------:R-:W-:Y:S05]  /*32f0*/  BSYNC B1 ;  /* 0x0000000000017941 */ /* 0x000fea0003800000 */
.L_x_74:
        /* <DEDUP_REMOVED lines=9> */
.L_x_77:
[----:B------:R-:W-:Y:S05]  /*3390*/  BSYNC B1 ;  /* 0x0000000000017941 */ /* 0x000fea0003800000 */
.L_x_76:
        /* <DEDUP_REMOVED lines=10> */
.L_x_79:
[----:B------:R-:W-:Y:S05]  /*3440*/  BSYNC B1 ;  /* 0x0000000000017941 */ /* 0x000fea0003800000 */
.L_x_78:
        /* <DEDUP_REMOVED lines=10> */
.L_x_81:
[----:B------:R-:W-:Y:S05]  /*34f0*/  BSYNC B1 ;  /* 0x0000000000017941 */ /* 0x000fea0003800000 */
.L_x_80:
        /* <DEDUP_REMOVED lines=9> */
.L_x_83:
[----:B------:R-:W-:Y:S05]  /*3590*/  BSYNC B1 ;  /* 0x0000000000017941 */ /* 0x000fea0003800000 */
.L_x_82:
        /* <DEDUP_REMOVED lines=9> */
.L_x_85:
[----:B------:R-:W-:Y:S05]  /*3630*/  BSYNC B1 ;  /* 0x0000000000017941 */ /* 0x000fea0003800000 */
.L_x_84:
        /* <DEDUP_REMOVED lines=10> */
.L_x_87:
[----:B------:R-:W-:Y:S05]  /*36e0*/  BSYNC B1 ;  /* 0x0000000000017941 */ /* 0x000fea0003800000 */
.L_x_86:
        /* <DEDUP_REMOVED lines=10> */
.L_x_89:
[----:B------:R-:W-:Y:S05]  /*3790*/  BSYNC B1 ;  /* 0x0000000000017941 */ /* 0x000fea0003800000 */
.L_x_88:
        /* <DEDUP_REMOVED lines=9> */
.L_x_91:
[----:B------:R-:W-:Y:S05]  /*3830*/  BSYNC B1 ;  /* 0x0000000000017941 */ /* 0x000fea0003800000 */
.L_x_90:
        /* <DEDUP_REMOVED lines=9> */
.L_x_93:
[----:B------:R-:W-:Y:S05]  /*38d0*/  BSYNC B1 ;  /* 0x0000000000017941 */ /* 0x000fea0003800000 */
.L_x_92:
        /* <DEDUP_REMOVED lines=10> */
.L_x_95:
[----:B------:R-:W-:Y:S05]  /*3980*/  BSYNC B1 ;  /* 0x0000000000017941 */ /* 0x000fea0003800000 */
.L_x_94:
        /* <DEDUP_REMOVED lines=10> */
.L_x_97:
[----:B------:R-:W-:Y:S05]  /*3a30*/  BSYNC B1 ;  /* 0x0000000000017941 */ /* 0x000fea0003800000 */
.L_x_96:
        /* <DEDUP_REMOVED lines=9> */
.L_x_99:
[----:B------:R-:W-:Y:S05]  /*3ad0*/  BSYNC B1 ;  /* 0x0000000000017941 */ /* 0x000fea0003800000 */
.L_x_98:
        /* <DEDUP_REMOVED lines=9> */
.L_x_101:
[----:B------:R-:W-:Y:S05]  /*3b70*/  BSYNC B1 ;  /* 0x0000000000017941 */ /* 0x000fea0003800000 */
.L_x_100:
        /* <DEDUP_REMOVED lines=10> */
.L_x_103:
[----:B------:R-:W-:Y:S05]  /*3c20*/  BSYNC B1 ;  /* 0x0000000000017941 */ /* 0x000fea0003800000 */
.L_x_102:
        /* <DEDUP_REMOVED lines=10> */
.L_x_105:
[----:B------:R-:W-:Y:S05]  /*3cd0*/  BSYNC B1 ;  /* 0x0000000000017941 */ /* 0x000fea0003800000 */
.L_x_104:
        /* <DEDUP_REMOVED lines=9> */
.L_x_107:
[----:B------:R-:W-:Y:S05]  /*3d70*/  BSYNC B1 ;  /* 0x0000000000017941 */ /* 0x000fea0003800000 */
.L_x_106:
        /* <DEDUP_REMOVED lines=9> */
.L_x_109:
[----:B------:R-:W-:Y:S05]  /*3e10*/  BSYNC B1 ;  /* 0x0000000000017941 */ /* 0x000fea0003800000 */
.L_x_108:
        /* <DEDUP_REMOVED lines=10> */
.L_x_111:
[----:B------:R-:W-:Y:S05]  /*3ec0*/  BSYNC B1 ;  /* 0x0000000000017941 */ /* 0x000fea0003800000 */
.L_x_110:
        /* <DEDUP_REMOVED lines=10> */
.L_x_113:
[----:B------:R-:W-:Y:S05]  /*3f70*/  BSYNC B1 ;  /* 0x0000000000017941 */ /* 0x000fea0003800000 */
.L_x_112:
        /* <DEDUP_REMOVED lines=9> */
.L_x_115:
[----:B------:R-:W-:Y:S05]  /*4010*/  BSYNC B1 ;  /* 0x0000000000017941 */ /* 0x000fea0003800000 */
.L_x_114:
        /* <DEDUP_REMOVED lines=9> */
.L_x_117:
[----:B------:R-:W-:Y:S05]  /*40b0*/  BSYNC B1 ;  /* 0x0000000000017941 */ /* 0x000fea0003800000 */
.L_x_116:
        /* <DEDUP_REMOVED lines=10> */
.L_x_119:
[----:B------:R-:W-:Y:S05]  /*4160*/  BSYNC B1 ;  /* 0x0000000000017941 */ /* 0x000fea0003800000 */
.L_x_118:
        /* <DEDUP_REMOVED lines=10> */
.L_x_121:
[----:B------:R-:W-:Y:S05]  /*4210*/  BSYNC B1 ;  /* 0x0000000000017941 */ /* 0x000fea0003800000 */
.L_x_120:
        /* <DEDUP_REMOVED lines=9> */
.L_x_123:
[----:B------:R-:W-:Y:S05]  /*42b0*/  BSYNC B1 ;  /* 0x0000000000017941 */ /* 0x000fea0003800000 */
.L_x_122:
        /* <DEDUP_REMOVED lines=9> */
.L_x_125:
[----:B------:R-:W-:Y:S05]  /*4350*/  BSYNC B1 ;  /* 0x0000000000017941 */ /* 0x000fea0003800000 */
.L_x_124:
        /* <DEDUP_REMOVED lines=10> */
.L_x_127:
[----:B------:R-:W-:Y:S05]  /*4400*/  BSYNC B1 ;  /* 0x0000000000017941 */ /* 0x000fea0003800000 */
.L_x_126:
        /* <DEDUP_REMOVED lines=10> */
.L_x_129:
[----:B------:R-:W-:Y:S05]  /*44b0*/  BSYNC B1 ;  /* 0x0000000000017941 */ /* 0x000fea0003800000 */
.L_x_128:
        /* <DEDUP_REMOVED lines=9> */
.L_x_131:
[----:B------:R-:W-:Y:S05]  /*4550*/  BSYNC B1 ;  /* 0x0000000000017941 */ /* 0x000fea0003800000 */
.L_x_130:
        /* <DEDUP_REMOVED lines=9> */
.L_x_133:
[----:B------:R-:W-:Y:S05]  /*45f0*/  BSYNC B1 ;  /* 0x0000000000017941 */ /* 0x000fea0003800000 */
.L_x_132:
        /* <DEDUP_REMOVED lines=10> */
.L_x_135:
[----:B------:R-:W-:Y:S05]  /*46a0*/  BSYNC B1 ;  /* 0x0000000000017941 */ /* 0x000fea0003800000 */
.L_x_134:
        /* <DEDUP_REMOVED lines=10> */
.L_x_137:
[----:B------:R-:W-:Y:S05]  /*4750*/  BSYNC B1 ;  /* 0x0000000000017941 */ /* 0x000fea0003800000 */
.L_x_136:
        /* <DEDUP_REMOVED lines=9> */
.L_x_139:
[----:B------:R-:W-:Y:S05]  /*47f0*/  BSYNC B1 ;  /* 0x0000000000017941 */ /* 0x000fea0003800000 */
.L_x_138:
        /* <DEDUP_REMOVED lines=9> */
.L_x_141:
[----:B------:R-:W-:Y:S05]  /*4890*/  BSYNC B1 ;  /* 0x0000000000017941 */ /* 0x000fea0003800000 */
.L_x_140:
        /* <DEDUP_REMOVED lines=10> */
.L_x_143:
[----:B------:R-:W-:Y:S05]  /*4940*/  BSYNC B1 ;  /* 0x0000000000017941 */ /* 0x000fea0003800000 */
.L_x_142:
        /* <DEDUP_REMOVED lines=10> */
.L_x_145:
[----:B------:R-:W-:Y:S05]  /*49f0*/  BSYNC B1 ;  /* 0x0000000000017941 */ /* 0x000fea0003800000 */
.L_x_144:
        /* <DEDUP_REMOVED lines=9> */
.L_x_147:
[----:B------:R-:W-:Y:S05]  /*4a90*/  BSYNC B1 ;  /* 0x0000000000017941 */ /* 0x000fea0003800000 */
.L_x_146:
        /* <DEDUP_REMOVED lines=9> */
.L_x_149:
[----:B------:R-:W-:Y:S05]  /*4b30*/  BSYNC B1 ;  /* 0x0000000000017941 */ /* 0x000fea0003800000 */
.L_x_148:
        /* <DEDUP_REMOVED lines=10> */
.L_x_151:
[----:B------:R-:W-:Y:S05]  /*4be0*/  BSYNC B1 ;  /* 0x0000000000017941 */ /* 0x000fea0003800000 */
.L_x_150:
        /* <DEDUP_REMOVED lines=10> */
.L_x_153:
[----:B------:R-:W-:Y:S05]  /*4c90*/  BSYNC B1 ;  /* 0x0000000000017941 */ /* 0x000fea0003800000 */
.L_x_152:
[----:B0---45:R-:W-:Y:S01]  /*4ca0*/  IMAD.U32 R4, R18, 0x10000, RZ ;  /* 0x0001000012047824 */ /* 0x031fe200078e00ff */
        /* <DEDUP_REMOVED lines=8> */
.L_x_155:
[----:B------:R-:W-:Y:S05]  /*4d30*/  BSYNC B1 ;  /* 0x0000000000017941 */ /* 0x000fea0003800000 */
.L_x_154:
[----:B0----5:R-:W-:Y:S01]  /*4d40*/  IMAD.U32 R4, R18, 0x10000, RZ ;  /* 0x0001000012047824 */ /* 0x021fe200078e00ff */
[----:B------:R-:W-:Y:S01]  /*4d50*/  ISETP.GT.AND P0, PT, R0, 0x8, P0 ;  /* 0x000000080000780c */ /* 0x000fe20000704270 */
[----:B------:R-:W-:Y:S01]  /*4d60*/  @P1 IMAD.MOV.U32 R5, RZ, RZ, R11 ;  /* 0x000000ffff051224 */ /* 0x000fe200078e000b */
[----:B------:R-:W-:Y:S01]  /*4d70*/  BSSY B1, `(.L_x_156) ;  /* 0x0000008000017945 */ /* 0x000fe20003800000 */
[----:B------:R-:W-:Y:S01]  /*4d80*/  FMUL R3, R4, R89 ;  /* 0x0000005904037220 */ /* 0x000fe20000400000 */
[----:B------:R-:W-:-:S03]  /*4d90*/  @P1 IMAD.MOV.U32 R4, RZ, RZ, R10 ;  /* 0x000000ffff041224 */ /* 0x000fc600078e000a */
[----:B------:R-:W-:-:S05]  /*4da0*/  FFMA R3, R86, R88, R3 ;  /* 0x0000005856037223 */ /* 0x000fca0000000003 */
[----:B------:R-:W-:-:S05]  /*4db0*/  F2FP.BF16.F32.PACK_AB R3, RZ, R3 ;  /* 0x00000003ff03723e */ /* 0x000fca00000010ff */
[----:B------:R0:W-:Y:S01]  /*4dc0*/  @P1 STG.E.U16 desc[UR36][R4.64+0xf0], R3 ;  /* 0x0000f00304001986 */ /* 0x0001e2000c101524 */
[----:B------:R-:W-:Y:S05]  /*4dd0*/  @!P0 BRA `(.L_x_157) ;  /* 0x0000000000048947 */ /* 0x000fea0003800000 */
[----:B------:R0:W5:Y:S02]  /*4de0*/  LDG.E.LTC128B.U16 R18, desc[UR36][R6.64+0xf2] ;  /* 0x0000f22406127981 */ /* 0x000164000c1e1520 */
.L_x_157:
[----:B------:R-:W-:Y:S05]  /*4df0*/  BSYNC B1 ;  /* 0x0000000000017941 */ /* 0x000fea0003800000 */
.L_x_156:
[----:B------:R-:W-:Y:S05]  /*4e00*/  @!P0 BRA `(.L_x_158) ;  /* 0x0000001000b08947 */ /* 0x000fea0003800000 */
[----:B-----5:R-:W-:-:S04]  /*4e10*/  IMAD.U32 R18, R18, 0x10000, RZ ;  /* 0x0001000012127824 */ /* 0x020fc800078e00ff */
[----:B------:R-:W-:-:S04]  /*4e20*/  FMUL R18, R18, R89 ;  /* 0x0000005912127220 */ /* 0x000fc80000400000 */
[----:B------:R-:W-:-:S05]  /*4e30*/  FFMA R18, R87, R88, R18 ;  /* 0x0000005857127223 */ /* 0x000fca0000000012 */
[----:B------:R-:W-:-:S05]  /*4e40*/  F2FP.BF16.F32.PACK_AB R18, RZ, R18 ;  /* 0x00000012ff12723e */ /* 0x000fca00000010ff */
[----:B------:R0:W-:Y:S01]  /*4e50*/  STG.E.U16 desc[UR36][R10.64+0xf2], R18 ;  /* 0x0000f2120a007986 */ /* 0x0001e2000c101524 */
[----:B------:R-:W-:Y:S05]  /*4e60*/  BRA `(.L_x_158) ;  /* 0x0000001000987947 */ /* 0x000fea0003800000 */
.L_x_33:
[----:B------:R-:W-:Y:S01]  /*4e70*/  ISETP.GT.AND P3, PT, R3, 0x1, PT ;  /* 0x000000010300780c */ /* 0x000fe20003f64270 */
[----:B------:R-:W-:Y:S01]  /*4e80*/  ULDC.64 UR4, c[0x0][0x5c0] ;  /* 0x0001700000047ab9 */ /* 0x000fe20000000a00 */
[-C--:B------:R-:W-:Y:S01]  /*4e90*/  FMUL R24, R24, R88.reuse ;  /* 0x0000005818187220 */ /* 0x080fe20000400000 */
[----:B------:R-:W-:Y:S01]  /*4ea0*/  LEA R4, P4, R104, UR4, 0x1 ;  /* 0x0000000468047c11 */ /* 0x000fe2000f8808ff */
[-C--:B------:R-:W-:Y:S01]  /*4eb0*/  FMUL R25, R25, R88.reuse ;  /* 0x0000005819197220 */ /* 0x080fe20000400000 */
[----:B------:R-:W-:Y:S01]  /*4ec0*/  ISETP.GT.AND P0, PT, R0, RZ, P3 ;  /* 0x000000ff0000720c */ /* 0x000fe20001f04270 */
[----:B------:R-:W-:Y:S01]  /*4ed0*/  FMUL R26, R26, R88 ;  /* 0x000000581a1a7220 */ /* 0x000fe20000400000 */
[----:B------:R-:W-:Y:S01]  /*4ee0*/  F2FP.BF16.F32.PACK_AB R24, RZ, R24 ;  /* 0x00000018ff18723e */ /* 0x000fe200000010ff */
[-C--:B------:R-:W-:Y:S01]  /*4ef0*/  FMUL R27, R27, R88.reuse ;  /* 0x000000581b1b7220 */ /* 0x080fe20000400000 */
[----:B------:R-:W-:Y:S01]  /*4f00*/  LEA.HI.X R5, R104, UR5, R113, 0x1, P4 ;  /* 0x0000000568057c11 */ /* 0x000fe2000a0f0c71 */
[-C--:B------:R-:W-:Y:S01]  /*4f10*/  FMUL R28, R28, R88.reuse ;  /* 0x000000581c1c7220 */ /* 0x080fe20000400000 */
[----:B------:R-:W-:Y:S01]  /*4f20*/  F2FP.BF16.F32.PACK_AB R25, RZ, R25 ;  /* 0x00000019ff19723e */ /* 0x000fe200000010ff */
[-C--:B------:R-:W-:Y:S01]  /*4f30*/  FMUL R29, R29, R88.reuse ;  /* 0x000000581d1d7220 */ /* 0x080fe20000400000 */
[----:B------:R-:W-:Y:S01]  /*4f40*/  ISETP.GT.AND P2, PT, R0, 0x8, P2 ;  /* 0x000000080000780c */ /* 0x000fe20001744270 */
[----:B------:R-:W-:Y:S01]  /*4f50*/  @P1 STG.E.U16 desc[UR36][R4.64], R24 ;  /* 0x0000001804001986 */ /* 0x000fe2000c101524 */
[----:B------:R-:W-:Y:S01]  /*4f60*/  ISETP.GT.AND P1, PT, R3, 0x8, PT ;  /* 0x000000080300780c */ /* 0x000fe20003f24270 */
[----:B------:R-:W-:Y:S01]  /*4f70*/  FMUL R30, R30, R88 ;  /* 0x000000581e1e7220 */ /* 0x000fe20000400000 */
[C---:B------:R-:W-:Y:S01]  /*4f80*/  SHF.L.U64.HI R7, R94.reuse, 0x1, R95 ;  /* 0x000000015e077819 */ /* 0x040fe2000001025f */
[----:B------:R-:W-:Y:S01]  /*4f90*/  @P0 STG.E.U16 desc[UR36][R4.64+0x2], R25 ;  /* 0x0000021904000986 */ /* 0x000fe2000c101524 */
[----:B------:R-:W-:Y:S01]  /*4fa0*/  LEA R6, P5, R94, R4, 0x1 ;  /* 0x000000045e067211 */ /* 0x000fe200078a08ff */
[-C--:B------:R-:W-:Y:S01]  /*4fb0*/  FMUL R31, R31, R88.reuse ;  /* 0x000000581f1f7220 */ /* 0x080fe20000400000 */
[----:B------:R-:W-:Y:S01]  /*4fc0*/  ISETP.GT.AND P3, PT, R0, 0x8, P3 ;  /* 0x000000080000780c */ /* 0x000fe20001f64270 */
[-C--:B------:R-:W-:Y:S01]  /*4fd0*/  FMUL R32, R32, R88.reuse ;  /* 0x0000005820207220 */ /* 0x080fe20000400000 */
[----:B------:R-:W-:Y:S01]  /*4fe0*/  ISETP.GT.AND P0, PT, R3, 0x9, PT ;  /* 0x000000090300780c */ /* 0x000fe20003f04270 */
[----:B------:R-:W-:Y:S01]  /*4ff0*/  IMAD.X R7, R7, 0x1, R5, P5 ;  /* 0x0000000107077824 */ /* 0x000fe200028e0605 */
[----:B------:R-:W-:Y:S01]  /*5000*/  ISETP.GT.AND P4, PT, R0, RZ, P1 ;  /* 0x000000ff0000720c */ /* 0x000fe20000f84270 */
[----:B------:R-:W-:Y:S01]  /*5010*/  FMUL R33, R33, R88 ;  /* 0x0000005821217220 */ /* 0x000fe20000400000 */
[----:B------:R-:W-:Y:S01]  /*5020*/  F2FP.BF16.F32.PACK_AB R26, RZ, R26 ;  /* 0x0000001aff1a723e */ /* 0x000fe200000010ff */
[-C--:B------:R-:W-:Y:S01]  /*5030*/  FMUL R34, R34, R88.reuse ;  /* 0x0000005822227220 */ /* 0x080fe20000400000 */
[----:B------:R-:W-:Y:S01]  /*5040*/  ISETP.GT.AND P5, PT, R0, RZ, P0 ;  /* 0x000000ff0000720c */ /* 0x000fe200007a4270 */
[----:B------:R-:W-:Y:S01]  /*5050*/  FMUL R35, R35, R88 ;  /* 0x0000005823237220 */ /* 0x000fe20000400000 */
[----:B------:R-:W-:Y:S01]  /*5060*/  F2FP.BF16.F32.PACK_AB R27, RZ, R27 ;  /* 0x0000001bff1b723e */ /* 0x000fe200000010ff */
[----:B------:R-:W-:Y:S01]  /*5070*/  @P2 STG.E.U16 desc[UR36][R6.64], R26 ;  /* 0x0000001a06002986 */ /* 0x000fe2000c101524 */
[----:B------:R-:W-:Y:S01]  /*5080*/  F2FP.BF16.F32.PACK_AB R28, RZ, R28 ;  /* 0x0000001cff1c723e */ /* 0x000fe200000010ff */
[-C--:B------:R-:W-:Y:S01]  /*5090*/  FMUL R36, R36, R88.reuse ;  /* 0x0000005824247220 */ /* 0x080fe20000400000 */
[C---:B------:R-:W-:Y:S01]  /*50a0*/  ISETP.GT.AND P2, PT, R0.reuse, 0x8, P1 ;  /* 0x000000080000780c */ /* 0x040fe20000f44270 */
[----:B------:R-:W-:Y:S01]  /*50b0*/  @P3 STG.E.U16 desc[UR36][R6.64+0x2], R27 ;  /* 0x0000021b06003986 */ /* 0x000fe2000c101524 */
[----:B------:R-:W-:Y:S01]  /*50c0*/  ISETP.GT.AND P1, PT, R3, 0x10, PT ;  /* 0x000000100300780c */ /* 0x000fe20003f24270 */
[-C--:B------:R-:W-:Y:S01]  /*50d0*/  FMUL R37, R37, R88.reuse ;  /* 0x0000005825257220 */ /* 0x080fe20000400000 */
[----:B------:R-:W-:Y:S01]  /*50e0*/  F2FP.BF16.F32.PACK_AB R29, RZ, R29 ;  /* 0x0000001dff1d723e */ /* 0x000fe200000010ff */
[----:B------:R-:W-:Y:S01]  /*50f0*/  @P4 STG.E.U16 desc[UR36][R4.64+0x10], R28 ;  /* 0x0000101c04004986 */ /* 0x000fe2000c101524 */
[----:B------:R-:W-:Y:S01]  /*5100*/  ISETP.GT.AND P3, PT, R0, 0x8, P0 ;  /* 0x000000080000780c */ /* 0x000fe20000764270 */
[-C--:B------:R-:W-:Y:S01]  /*5110*/  FMUL R38, R38, R88.reuse ;  /* 0x0000005826267220 */ /* 0x080fe20000400000 */
[----:B------:R-:W-:Y:S01]  /*5120*/  ISETP.GT.AND P0, PT, R3, 0x11, PT ;  /* 0x000000110300780c */ /* 0x000fe20003f04270 */
[----:B------:R-:W-:Y:S01]  /*5130*/  @P5 STG.E.U16 desc[UR36][R4.64+0x12], R29 ;  /* 0x0000121d04005986 */ /* 0x000fe2000c101524 */
        /* <DEDUP_REMOVED lines=162> */
[----:B------:R-:W-:-:S02]  /*5b60*/  F2FP.BF16.F32.PACK_AB R62, RZ, R62 ;  /* 0x0000003eff3e723e */ /* 0x000fc400000010ff */
[C---:B------:R-:W-:Y:S02]  /*5b70*/  ISETP.GT.AND P5, PT, R0.reuse, RZ, P0 ;  /* 0x000000ff0000720c */ /* 0x040fe400007a4270 */
[----:B------:R-:W-:Y:S01]  /*5b80*/  F2FP.BF16.F32.PACK_AB R63, RZ, R63 ;  /* 0x0000003fff3f723e */ /* 0x000fe200000010ff */
[----:B------:R-:W-:Y:S01]  /*5b90*/  @P2 STG.E.U16 desc[UR36][R6.64+0x90], R62 ;  /* 0x0000903e06002986 */ /* 0x000fe2000c101524 */
[----:B------:R-:W-:Y:S02]  /*5ba0*/  F2FP.BF16.F32.PACK_AB R64, RZ, R64 ;  /* 0x00000040ff40723e */ /* 0x000fe400000010ff */
[C---:B------:R-:W-:Y:S01]  /*5bb0*/  ISETP.GT.AND P2, PT, R0.reuse, 0x8, P1 ;  /* 0x000000080000780c */ /* 0x040fe20000f44270 */
[----:B------:R-:W-:Y:S01]  /*5bc0*/  @P3 STG.E.U16 desc[UR36][R6.64+0x92], R63 ;  /* 0x0000923f06003986 */ /* 0x000fe2000c101524 */
[----:B------:R-:W-:Y:S02]  /*5bd0*/  ISETP.GT.AND P1, PT, R3, 0x58, PT ;  /* 0x000000580300780c */ /* 0x000fe40003f24270 */
[----:B------:R-:W-:Y:S01]  /*5be0*/  F2FP.BF16.F32.PACK_AB R65, RZ, R65 ;  /* 0x00000041ff41723e */ /* 0x000fe200000010ff */
[----:B------:R-:W-:Y:S01]  /*5bf0*/  @P4 STG.E.U16 desc[UR36][R4.64+0xa0], R64 ;  /* 0x0000a04004004986 */ /* 0x000fe2000c101524 */
[----:B------:R-:W-:-:S02]  /*5c00*/  ISETP.GT.AND P3, PT, R0, 0x8, P0 ;  /* 0x000000080000780c */ /* 0x000fc40000764270 */
[----:B------:R-:W-:Y:S01]  /*5c10*/  ISETP.GT.AND P0, PT, R3, 0x59, PT ;  /* 0x000000590300780c */ /* 0x000fe20003f04270 */
[----:B------:R-:W-:Y:S01]  /*5c20*/  @P5 STG.E.U16 desc[UR36][R4.64+0xa2], R65 ;  /* 0x0000a24104005986 */ /* 0x000fe2000c101524 */
[C---:B------:R-:W-:Y:S02]  /*5c30*/  ISETP.GT.AND P4, PT, R0.reuse, RZ, P1 ;  /* 0x000000ff0000720c */ /* 0x040fe40000f84270 */
[----:B------:R-:W-:Y:S02]  /*5c40*/  F2FP.BF16.F32.PACK_AB R66, RZ, R66 ;  /* 0x00000042ff42723e */ /* 0x000fe400000010ff */
[----:B------:R-:W-:Y:S02]  /*5c50*/  ISETP.GT.AND P5, PT, R0, RZ, P0 ;  /* 0x000000ff0000720c */ /* 0x000fe400007a4270 */
[----:B------:R-:W-:Y:S01]  /*5c60*/  F2FP.BF16.F32.PACK_AB R67, RZ, R67 ;  /* 0x00000043ff43723e */ /* 0x000fe200000010ff */
[----:B------:R-:W-:Y:S01]  /*5c70*/  @P2 STG.E.U16 desc[UR36][R6.64+0xa0], R66 ;  /* 0x0000a04206002986 */ /* 0x000fe2000c101524 */
[----:B------:R-:W-:-:S02]  /*5c80*/  F2FP.BF16.F32.PACK_AB R68, RZ, R68 ;  /* 0x00000044ff44723e */ /* 0x000fc400000010ff */
[C---:B------:R-:W-:Y:S01]  /*5c90*/  ISETP.GT.AND P2, PT, R0.reuse, 0x8, P1 ;  /* 0x000000080000780c */ /* 0x040fe20000f44270 */
[----:B------:R-:W-:Y:S01]  /*5ca0*/  @P3 STG.E.U16 desc[UR36][R6.64+0xa2], R67 ;  /* 0x0000a24306003986 */ /* 0x000fe2000c101524 */
[C---:B------:R-:W-:Y:S02]  /*5cb0*/  ISETP.GT.AND P1, PT, R3.reuse, 0x60, PT ;  /* 0x000000600300780c */ /* 0x040fe40003f24270 */
[----:B------:R-:W-:Y:S01]  /*5cc0*/  F2FP.BF16.F32.PACK_AB R69, RZ, R69 ;  /* 0x00000045ff45723e */ /* 0x000fe200000010ff */
[----:B------:R-:W-:Y:S01]  /*5cd0*/  @P4 STG.E.U16 desc[UR36][R4.64+0xb0], R68 ;  /* 0x0000b04404004986 */ /* 0x000fe2000c101524 */
[C---:B------:R-:W-:Y:S02]  /*5ce0*/  ISETP.GT.AND P3, PT, R0.reuse, 0x8, P0 ;  /* 0x000000080000780c */ /* 0x040fe40000764270 */
[----:B------:R-:W-:Y:S01]  /*5cf0*/  ISETP.GT.AND P0, PT, R3, 0x61, PT ;  /* 0x000000610300780c */ /* 0x000fe20003f04270 */
[----:B------:R-:W-:Y:S01]  /*5d00*/  @P5 STG.E.U16 desc[UR36][R4.64+0xb2], R69 ;  /* 0x0000b24504005986 */ /* 0x000fe2000c101524 */
[----:B------:R-:W-:-:S02]  /*5d10*/  ISETP.GT.AND P4, PT, R0, RZ, P1 ;  /* 0x000000ff0000720c */ /* 0x000fc40000f84270 */
[C---:B------:R-:W-:Y:S02]  /*5d20*/  ISETP.GT.AND P5, PT, R0.reuse, RZ, P0 ;  /* 0x000000ff0000720c */ /* 0x040fe400007a4270 */
[----:B------:R-:W-:Y:S02]  /*5d30*/  F2FP.BF16.F32.PACK_AB R70, RZ, R70 ;  /* 0x00000046ff46723e */ /* 0x000fe400000010ff */
[----:B------:R-:W-:Y:S02]  /*5d40*/  F2FP.BF16.F32.PACK_AB R71, RZ, R71 ;  /* 0x00000047ff47723e */ /* 0x000fe400000010ff */
[----:B------:R-:W-:Y:S01]  /*5d50*/  F2FP.BF16.F32.PACK_AB R72, RZ, R72 ;  /* 0x00000048ff48723e */ /* 0x000fe200000010ff */
[----:B------:R-:W-:Y:S01]  /*5d60*/  @P2 STG.E.U16 desc[UR36][R6.64+0xb0], R70 ;  /* 0x0000b04606002986 */ /* 0x000fe2000c101524 */
[----:B------:R-:W-:Y:S02]  /*5d70*/  F2FP.BF16.F32.PACK_AB R73, RZ, R73 ;  /* 0x00000049ff49723e */ /* 0x000fe400000010ff */
[C---:B------:R-:W-:Y:S01]  /*5d80*/  ISETP.GT.AND P1, PT, R0.reuse, 0x8, P1 ;  /* 0x000000080000780c */ /* 0x040fe20000f24270 */
[----:B------:R-:W-:Y:S01]  /*5d90*/  @P3 STG.E.U16 desc[UR36][R6.64+0xb2], R71 ;  /* 0x0000b24706003986 */ /* 0x000fe2000c101524 */
[----:B------:R-:W-:-:S02]  /*5da0*/  ISETP.GT.AND P2, PT, R0, 0x8, P0 ;  /* 0x000000080000780c */ /* 0x000fc40000744270 */
[----:B------:R-:W-:Y:S01]  /*5db0*/  F2FP.BF16.F32.PACK_AB R74, RZ, R74 ;  /* 0x0000004aff4a723e */ /* 0x000fe200000010ff */
[----:B------:R-:W-:Y:S01]  /*5dc0*/  @P4 STG.E.U16 desc[UR36][R4.64+0xc0], R72 ;  /* 0x0000c04804004986 */ /* 0x000fe2000c101524 */
[C---:B------:R-:W-:Y:S02]  /*5dd0*/  ISETP.GT.AND P4, PT, R3.reuse, 0x68, PT ;  /* 0x000000680300780c */ /* 0x040fe40003f84270 */
[----:B------:R-:W-:Y:S01]  /*5de0*/  ISETP.GT.AND P0, PT, R3, 0x69, PT ;  /* 0x000000690300780c */ /* 0x000fe20003f04270 */
[----:B------:R-:W-:Y:S01]  /*5df0*/  @P5 STG.E.U16 desc[UR36][R4.64+0xc2], R73 ;  /* 0x0000c24904005986 */ /* 0x000fe2000c101524 */
[----:B------:R-:W-:Y:S02]  /*5e00*/  ISETP.GT.AND P5, PT, R0, RZ, P4 ;  /* 0x000000ff0000720c */ /* 0x000fe400027a4270 */
[----:B------:R-:W-:Y:S01]  /*5e10*/  F2FP.BF16.F32.PACK_AB R75, RZ, R75 ;  /* 0x0000004bff4b723e */ /* 0x000fe200000010ff */
[----:B------:R-:W-:Y:S01]  /*5e20*/  @P1 STG.E.U16 desc[UR36][R6.64+0xc0], R74 ;  /* 0x0000c04a06001986 */ /* 0x000fe2000c101524 */
[----:B------:R-:W-:-:S02]  /*5e30*/  F2FP.BF16.F32.PACK_AB R76, RZ, R76 ;  /* 0x0000004cff4c723e */ /* 0x000fc400000010ff */
[C---:B------:R-:W-:Y:S01]  /*5e40*/  ISETP.GT.AND P3, PT, R0.reuse, RZ, P0 ;  /* 0x000000ff0000720c */ /* 0x040fe20000764270 */
[----:B------:R-:W-:Y:S01]  /*5e50*/  @P2 STG.E.U16 desc[UR36][R6.64+0xc2], R75 ;  /* 0x0000c24b06002986 */ /* 0x000fe2000c101524 */
[C---:B------:R-:W-:Y:S02]  /*5e60*/  ISETP.GT.AND P4, PT, R0.reuse, 0x8, P4 ;  /* 0x000000080000780c */ /* 0x040fe40002784270 */
[----:B------:R-:W-:Y:S02]  /*5e70*/  F2FP.BF16.F32.PACK_AB R77, RZ, R77 ;  /* 0x0000004dff4d723e */ /* 0x000fe400000010ff */
[----:B------:R-:W-:Y:S01]  /*5e80*/  F2FP.BF16.F32.PACK_AB R78, RZ, R78 ;  /* 0x0000004eff4e723e */ /* 0x000fe200000010ff */
[----:B------:R-:W-:Y:S01]  /*5e90*/  @P5 STG.E.U16 desc[UR36][R4.64+0xd0], R76 ;  /* 0x0000d04c04005986 */ /* 0x000fe2000c101524 */
[----:B------:R-:W-:Y:S02]  /*5ea0*/  ISETP.GT.AND P5, PT, R0, 0x8, P0 ;  /* 0x000000080000780c */ /* 0x000fe400007a4270 */
[----:B------:R-:W-:-:S02]  /*5eb0*/  F2FP.BF16.F32.PACK_AB R79, RZ, R79 ;  /* 0x0000004fff4f723e */ /* 0x000fc400000010ff */
[C---:B------:R-:W-:Y:S01]  /*5ec0*/  ISETP.GT.AND P2, PT, R3.reuse, 0x71, PT ;  /* 0x000000710300780c */ /* 0x040fe20003f44270 */
[----:B------:R-:W-:Y:S01]  /*5ed0*/  @P3 STG.E.U16 desc[UR36][R4.64+0xd2], R77 ;  /* 0x0000d24d04003986 */ /* 0x000fe2000c101524 */
[----:B------:R-:W-:Y:S02]  /*5ee0*/  ISETP.GT.AND P3, PT, R3, 0x70, PT ;  /* 0x000000700300780c */ /* 0x000fe40003f64270 */
[----:B------:R-:W-:Y:S01]  /*5ef0*/  F2FP.BF16.F32.PACK_AB R80, RZ, R80 ;  /* 0x00000050ff50723e */ /* 0x000fe200000010ff */
[----:B------:R-:W-:Y:S01]  /*5f00*/  @P4 STG.E.U16 desc[UR36][R6.64+0xd0], R78 ;  /* 0x0000d04e06004986 */ /* 0x000fe2000c101524 */
[C---:B------:R-:W-:Y:S02]  /*5f10*/  ISETP.GT.AND P4, PT, R0.reuse, RZ, P2 ;  /* 0x000000ff0000720c */ /* 0x040fe40001784270 */
[----:B------:R-:W-:Y:S01]  /*5f20*/  F2FP.BF16.F32.PACK_AB R81, RZ, R81 ;  /* 0x00000051ff51723e */ /* 0x000fe200000010ff */
[----:B------:R-:W-:Y:S01]  /*5f30*/  @P5 STG.E.U16 desc[UR36][R6.64+0xd2], R79 ;  /* 0x0000d24f06005986 */ /* 0x000fe2000c101524 */
[----:B------:R-:W-:-:S02]  /*5f40*/  ISETP.GT.AND P5, PT, R0, RZ, P3 ;  /* 0x000000ff0000720c */ /* 0x000fc40001fa4270 */
[C---:B------:R-:W-:Y:S02]  /*5f50*/  ISETP.GT.AND P1, PT, R3.reuse, 0x78, PT ;  /* 0x000000780300780c */ /* 0x040fe40003f24270 */
[----:B------:R-:W-:Y:S02]  /*5f60*/  ISETP.GT.AND P0, PT, R3, 0x79, PT ;  /* 0x000000790300780c */ /* 0x000fe40003f04270 */
[C---:B------:R-:W-:Y:S02]  /*5f70*/  ISETP.GT.AND P3, PT, R0.reuse, 0x8, P3 ;  /* 0x000000080000780c */ /* 0x040fe40001f64270 */
[C---:B------:R-:W-:Y:S02]  /*5f80*/  ISETP.GT.AND P2, PT, R0.reuse, 0x8, P2 ;  /* 0x000000080000780c */ /* 0x040fe40001744270 */
[----:B------:R-:W-:Y:S02]  /*5f90*/  F2FP.BF16.F32.PACK_AB R82, RZ, R82 ;  /* 0x00000052ff52723e */ /* 0x000fe400000010ff */
[----:B------:R-:W-:Y:S01]  /*5fa0*/  F2FP.BF16.F32.PACK_AB R83, RZ, R83 ;  /* 0x00000053ff53723e */ /* 0x000fe200000010ff */
[----:B------:R-:W-:Y:S01]  /*5fb0*/  @P5 STG.E.U16 desc[UR36][R4.64+0xe0], R80 ;  /* 0x0000e05004005986 */ /* 0x000fe2000c101524 */
[----:B------:R-:W-:-:S02]  /*5fc0*/  ISETP.GT.AND P5, PT, R0, RZ, P0 ;  /* 0x000000ff0000720c */ /* 0x000fc400007a4270 */
[C---:B------:R-:W-:Y:S01]  /*5fd0*/  ISETP.GT.AND P0, PT, R0.reuse, 0x8, P0 ;  /* 0x000000080000780c */ /* 0x040fe20000704270 */
[----:B------:R-:W-:Y:S01]  /*5fe0*/  @P4 STG.E.U16 desc[UR36][R4.64+0xe2], R81 ;  /* 0x0000e25104004986 */ /* 0x000fe2000c101524 */
[C---:B------:R-:W-:Y:S02]  /*5ff0*/  ISETP.GT.AND P4, PT, R0.reuse, RZ, P1 ;  /* 0x000000ff0000720c */ /* 0x040fe40000f84270 */
[----:B------:R-:W-:Y:S01]  /*6000*/  ISETP.GT.AND P1, PT, R0, 0x8, P1 ;  /* 0x000000080000780c */ /* 0x000fe20000f24270 */
[----:B------:R-:W-:Y:S01]  /*6010*/  @P3 STG.E.U16 desc[UR36][R6.64+0xe0], R82 ;  /* 0x0000e05206003986 */ /* 0x000fe2000c101524 */
[----:B------:R-:W-:Y:S02]  /*6020*/  F2FP.BF16.F32.PACK_AB R84, RZ, R84 ;  /* 0x00000054ff54723e */ /* 0x000fe400000010ff */
[----:B------:R-:W-:Y:S01]  /*6030*/  F2FP.BF16.F32.PACK_AB R85, RZ, R85 ;  /* 0x00000055ff55723e */ /* 0x000fe200000010ff */
[----:B------:R-:W-:Y:S01]  /*6040*/  @P2 STG.E.U16 desc[UR36][R6.64+0xe2], R83 ;  /* 0x0000e25306002986 */ /* 0x000fe2000c101524 */
[----:B------:R-:W-:-:S02]  /*6050*/  F2FP.BF16.F32.PACK_AB R86, RZ, R86 ;  /* 0x00000056ff56723e */ /* 0x000fc400000010ff */
[----:B------:R-:W-:-:S03]  /*6060*/  F2FP.BF16.F32.PACK_AB R87, RZ, R87 ;  /* 0x00000057ff57723e */ /* 0x000fc600000010ff */
[----:B------:R-:W-:Y:S04]  /*6070*/  @P4 STG.E.U16 desc[UR36][R4.64+0xf0], R84 ;  /* 0x0000f05404004986 */ /* 0x000fe8000c101524 */
[----:B------:R0:W-:Y:S02]  /*6080*/  @P5 STG.E.U16 desc[UR36][R4.64+0xf2], R85 ;  /* 0x0000f25504005986 */ /* 0x0001e4000c101524 */
[----:B0-----:R-:W-:Y:S02]  /*6090*/  @P1 IMAD.MOV.U32 R4, RZ, RZ, R6 ;  /* 0x000000ffff041224 */ /* 0x001fe400078e0006 */
[----:B------:R-:W-:-:S05]  /*60a0*/  @P1 IMAD.MOV.U32 R5, RZ, RZ, R7 ;  /* 0x000000ffff051224 */ /* 0x000fca00078e0007 */
[----:B------:R0:W-:Y:S04]  /*60b0*/  @P1 STG.E.U16 desc[UR36][R4.64+0xf0], R86 ;  /* 0x0000f05604001986 */ /* 0x0001e8000c101524 */
[----:B------:R0:W-:Y:S02]  /*60c0*/  @P0 STG.E.U16 desc[UR36][R6.64+0xf2], R87 ;  /* 0x0000f25706000986 */ /* 0x0001e4000c101524 */
.L_x_158:
[----:B------:R-:W-:Y:S05]  /*60d0*/  BSYNC B0 ;  /* 0x0000000000007941 */ /* 0x000fea0003800000 */
.L_x_32:
[----:B0-----:R-:W2:Y:S01]  /*60e0*/  LDL.64 R4, [R1] ;  /* 0x0000000001047983 */ /* 0x001ea20000100a00 */
[----:B------:R-:W-:Y:S01]  /*60f0*/  ULDC.64 UR4, c[0x0][0x650] ;  /* 0x0001940000047ab9 */ /* 0x000fe20000000a00 */
[----:B------:R-:W-:Y:S02]  /*6100*/  IMAD.U32 R0, RZ, RZ, UR44 ;  /* 0x0000002cff007e24 */ /* 0x000fe4000f8e00ff */
[----:B------:R-:W-:Y:S02]  /*6110*/  IMAD.MOV.U32 R22, RZ, RZ, -0x1 ;  /* 0xffffffffff167424 */ /* 0x000fe400078e00ff */
[----:B------:R0:W-:Y:S01]  /*6120*/  SYNCS.ARRIVE.TRANS64.A1T0 RZ, [R0+UR46], RZ ;  /* 0x000000ff00ff79a7 */ /* 0x0001e2000810002e */
[----:B-----5:R-:W-:Y:S02]  /*6130*/  IMAD.MOV.U32 R18, RZ, RZ, -0x1 ;  /* 0xffffffffff127424 */ /* 0x020fe400078e00ff */
[----:B------:R-:W-:Y:S01]  /*6140*/  IMAD.MOV.U32 R19, RZ, RZ, -0x1 ;  /* 0xffffffffff137424 */ /* 0x000fe200078e00ff */
[----:B0-----:R-:W-:-:S02]  /*6150*/  PRMT R0, RZ, 0x7610, R0 ;  /* 0x00007610ff007816 */ /* 0x001fc40000000000 */
[----:B--2---:R-:W-:-:S05]  /*6160*/  LEA R16, P0, R4, R16, 0x1 ;  /* 0x0000001004107211 */ /* 0x004fca00078008ff */
[----:B------:R-:W-:Y:S01]  /*6170*/  IMAD.X R17, R98, 0x1, R17, P0 ;  /* 0x0000000162117824 */ /* 0x000fe200000e0611 */
[----:B------:R-:W-:-:S04]  /*6180*/  ISETP.GE.U32.AND P0, PT, R16, UR4, PT ;  /* 0x0000000410007c0c */ /* 0x000fc8000bf06070 */
[----:B------:R-:W-:-:S13]  /*6190*/  ISETP.GE.U32.AND.EX P0, PT, R17, UR5, PT, P0 ;  /* 0x0000000511007c0c */ /* 0x000fda000bf06100 */
[----:B------:R-:W-:Y:S05]  /*61a0*/  @P0 BRA `(.L_x_159) ;  /* 0x00000004004c0947 */ /* 0x000fea0003800000 */
[----:B-1----:R-:W0:Y:S01]  /*61b0*/  LDC.64 R10, c[0x0][0x628] ;  /* 0x00018a00ff0a7b82 */ /* 0x002e220000000a00 */
[----:B------:R-:W1:Y:S01]  /*61c0*/  S2R R12, SR_CTAID.X ;  /* 0x00000000000c7919 */ /* 0x000e620000002500 */
[----:B------:R-:W-:Y:S02]  /*61d0*/  IMAD.MOV.U32 R8, RZ, RZ, R16 ;  /* 0x000000ffff087224 */ /* 0x000fe400078e0010 */
[----:B------:R-:W-:Y:S01]  /*61e0*/  IMAD.MOV.U32 R9, RZ, RZ, R17 ;  /* 0x000000ffff097224 */ /* 0x000fe200078e0011 */
[----:B------:R-:W2:Y:S03]  /*61f0*/  S2R R18, SR_CTAID.Y ;  /* 0x0000000000127919 */ /* 0x000ea60000002600 */
[----:B------:R-:W1:Y:S08]  /*6200*/  LDC R0, c[0x0][0x630] ;  /* 0x00018c00ff007b82 */ /* 0x000e700000000800 */
[----:B------:R-:W1:Y:S01]  /*6210*/  LDC.64 R14, c[0x0][0x620] ;  /* 0x00018800ff0e7b82 */ /* 0x000e620000000a00 */
[----:B0-----:R-:W-:-:S04]  /*6220*/  ISETP.NE.U32.AND P0, PT, R10, RZ, PT ;  /* 0x000000ff0a00720c */ /* 0x001fc80003f05070 */
[----:B------:R-:W-:-:S13]  /*6230*/  ISETP.NE.AND.EX P0, PT, R11, RZ, PT, P0 ;  /* 0x000000ff0b00720c */ /* 0x000fda0003f05300 */
[----:B-12---:R-:W-:Y:S05]  /*6240*/  @!P0 BRA `(.L_x_160) ;  /* 0x0000000000288947 */ /* 0x006fea0003800000 */
[----:B------:R-:W0:Y:S02]  /*6250*/  LDC R3, c[0x0][0x634] ;  /* 0x00018d00ff037b82 */ /* 0x000e240000000800 */
[----:B0-----:R-:W-:-:S05]  /*6260*/  IADD3 R3, P0, R16, R3, RZ ;  /* 0x0000000310037210 */ /* 0x001fca0007f1e0ff */
[----:B------:R-:W-:-:S04]  /*6270*/  IMAD.X R13, RZ, RZ, R17, P0 ;  /* 0x000000ffff0d7224 */ /* 0x000fc800000e0611 */
[----:B------:R-:W-:-:S04]  /*6280*/  IMAD.WIDE.U32 R4, R13, R10, RZ ;  /* 0x0000000a0d047225 */ /* 0x000fc800078e00ff */
[----:B---34-:R-:W-:-:S04]  /*6290*/  IMAD.WIDE.U32 R6, P0, R3, R11, R4 ;  /* 0x0000000b03067225 */ /* 0x018fc80007800004 */
[----:B------:R-:W-:-:S04]  /*62a0*/  IMAD.WIDE.U32 R4, R3, R10, RZ ;  /* 0x0000000a03047225 */ /* 0x000fc800078e00ff */
[----:B------:R-:W-:Y:S01]  /*62b0*/  IMAD.X R9, RZ, RZ, RZ, P0 ;  /* 0x000000ffff097224 */ /* 0x000fe200000e06ff */
[----:B------:R-:W-:Y:S01]  /*62c0*/  IADD3 RZ, P0, R5, R6, RZ ;  /* 0x0000000605ff7210 */ /* 0x000fe20007f1e0ff */
[----:B------:R-:W-:-:S04]  /*62d0*/  IMAD.MOV.U32 R8, RZ, RZ, R7 ;  /* 0x000000ffff087224 */ /* 0x000fc800078e0007 */
[----:B------:R-:W-:-:S08]  /*62e0*/  IMAD.WIDE.U32.X R8, R13, R11, R8, P0 ;  /* 0x0000000b0d087225 */ /* 0x000fd000000e0408 */
.L_x_160:
[-CC-:B------:R-:W-:Y:S01]  /*62f0*/  SHF.R.U64 R19, R8, R0.reuse, R9.reuse ;  /* 0x0000000008137219 */ /* 0x180fe20000001209 */
[----:B------:R-:W0:Y:S01]  /*6300*/  LDC.64 R24, c[0x0][0x640] ;  /* 0x00019000ff187b82 */ /* 0x000e220000000a00 */
[----:B------:R-:W-:Y:S01]  /*6310*/  SHF.R.U32.HI R0, RZ, R0, R9 ;  /* 0x00000000ff007219 */ /* 0x000fe20000011609 */
[----:B------:R-:W-:Y:S01]  /*6320*/  ULDC UR4, c[0x0][0x150] ;  /* 0x0000540000047ab9 */ /* 0x000fe20000000800 */
[----:B------:R-:W-:Y:S02]  /*6330*/  IADD3 R3, P0, RZ, -R19, RZ ;  /* 0x80000013ff037210 */ /* 0x000fe40007f1e0ff */
[----:B---34-:R-:W-:-:S03]  /*6340*/  I2FP.F32.U32 R7, R12 ;  /* 0x0000000c00077245 */ /* 0x018fc60000201000 */
[----:B------:R-:W1:Y:S01]  /*6350*/  LDC R6, c[0x0][0x618] ;  /* 0x00018600ff067b82 */ /* 0x000e620000000800 */
[----:B------:R-:W-:Y:S02]  /*6360*/  IMAD.X R5, RZ, RZ, ~R0, P0 ;  /* 0x000000ffff057224 */ /* 0x000fe400000e0e00 */
[----:B------:R-:W-:Y:S01]  /*6370*/  FMUL R7, R7, UR4 ;  /* 0x0000000407077c20 */ /* 0x000fe20008400000 */
[----:B------:R-:W-:Y:S01]  /*6380*/  ULDC UR4, c[0x0][0x154] ;  /* 0x0000550000047ab9 */ /* 0x000fe20000000800 */
[-C--:B------:R-:W-:Y:S02]  /*6390*/  IMAD R0, R5, R14.reuse, RZ ;  /* 0x0000000e05007224 */ /* 0x080fe400078e02ff */
[C---:B------:R-:W-:Y:S01]  /*63a0*/  IMAD.WIDE.U32 R4, R3.reuse, R14, R16 ;  /* 0x0000000e03047225 */ /* 0x040fe200078e0010 */
[----:B------:R-:W2:Y:S01]  /*63b0*/  LDC R8, c[0x0][0x608] ;  /* 0x00018200ff087b82 */ /* 0x000ea20000000800 */
[----:B------:R-:W3:Y:S02]  /*63c0*/  F2I.U32.TRUNC.NTZ R7, R7 ;  /* 0x0000000700077305 */ /* 0x000ee4000020f000 */
[----:B------:R-:W-:Y:S01]  /*63d0*/  IMAD R3, R3, R15, R0 ;  /* 0x0000000f03037224 */ /* 0x000fe200078e0200 */
[----:B------:R-:W-:-:S03]  /*63e0*/  I2FP.F32.U32 R0, R18 ;  /* 0x0000001200007245 */ /* 0x000fc60000201000 */
[----:B------:R-:W-:Y:S01]  /*63f0*/  IMAD.IADD R3, R5, 0x1, R3 ;  /* 0x0000000105037824 */ /* 0x000fe200078e0203 */
[----:B------:R-:W4:Y:S01]  /*6400*/  LDC R11, c[0x0][0x658] ;  /* 0x00019600ff0b7b82 */ /* 0x000f220000000800 */
[----:B0-----:R-:W-:-:S04]  /*6410*/  ISETP.NE.U32.AND P0, PT, R24, RZ, PT ;  /* 0x000000ff1800720c */ /* 0x001fc80003f05070 */
[----:B------:R-:W-:-:S03]  /*6420*/  ISETP.NE.AND.EX P0, PT, R25, RZ, PT, P0 ;  /* 0x000000ff1900720c */ /* 0x000fc60003f05300 */
[----:B------:R-:W0:Y:S01]  /*6430*/  LDC R9, c[0x0][0x144] ;  /* 0x00005100ff097b82 */ /* 0x000e220000000800 */
[-C--:B-1----:R-:W-:Y:S01]  /*6440*/  SHF.R.U64 R10, R4, R6.reuse, R3 ;  /* 0x00000006040a7219 */ /* 0x082fe20000001203 */
[----:B---3--:R-:W-:Y:S01]  /*6450*/  IMAD.MOV R7, RZ, RZ, -R7 ;  /* 0x000000ffff077224 */ /* 0x008fe200078e0a07 */
[----:B------:R-:W-:Y:S01]  /*6460*/  SHF.R.U32.HI R3, RZ, R6, R3 ;  /* 0x00000006ff037219 */ /* 0x000fe20000011603 */
[----:B------:R-:W-:-:S04]  /*6470*/  FMUL R6, R0, UR4 ;  /* 0x0000000400067c20 */ /* 0x000fc80008400000 */
[----:B------:R-:W1:Y:S01]  /*6480*/  LDC R21, c[0x0][0x148] ;  /* 0x00005200ff157b82 */ /* 0x000e620000000800 */
[----:B------:R3:W0:Y:S01]  /*6490*/  F2I.U32.TRUNC.NTZ R14, R6 ;  /* 0x00000006000e7305 */ /* 0x000622000020f000 */
[-CC-:B--2---:R-:W-:Y:S02]  /*64a0*/  SHF.R.U64 R13, R10, R8.reuse, R3.reuse ;  /* 0x000000080a0d7219 */ /* 0x184fe40000001203 */
[----:B------:R-:W-:-:S04]  /*64b0*/  SHF.R.U32.HI R0, RZ, R8, R3 ;  /* 0x00000008ff007219 */ /* 0x000fc80000011603 */
[----:B------:R-:W2:Y:S01]  /*64c0*/  LDC R20, c[0x0][0x648] ;  /* 0x00019200ff147b82 */ /* 0x000ea20000000800 */
[-CC-:B----4-:R-:W-:Y:S02]  /*64d0*/  SHF.R.U64 R15, R13, R11.reuse, R0.reuse ;  /* 0x0000000b0d0f7219 */ /* 0x190fe40000001200 */
[----:B------:R-:W-:-:S03]  /*64e0*/  SHF.R.U32.HI R5, RZ, R11, R0 ;  /* 0x0000000bff057219 */ /* 0x000fc60000011600 */
[----:B------:R-:W-:Y:S02]  /*64f0*/  IMAD.MOV.U32 R4, RZ, RZ, R15 ;  /* 0x000000ffff047224 */ /* 0x000fe400078e000f */
[----:B------:R-:W4:Y:S01]  /*6500*/  LDC R26, c[0x0][0x638] ;  /* 0x00018e00ff1a7b82 */ /* 0x000f220000000800 */
[----:B0-----:R-:W-:-:S07]  /*6510*/  IMAD R22, R9, R7, R12 ;  /* 0x0000000709167224 */ /* 0x001fce00078e020c */
[----:B------:R-:W0:Y:S08]  /*6520*/  LDC R27, c[0x0][0x610] ;  /* 0x00018400ff1b7b82 */ /* 0x000e300000000800 */
[----:B------:R-:W0:Y:S01]  /*6530*/  LDC R28, c[0x0][0x600] ;  /* 0x00018000ff1c7b82 */ /* 0x000e220000000800 */
[----:B-123--:R-:W-:Y:S05]  /*6540*/  @!P0 BRA `(.L_x_161) ;  /* 0x0000000000288947 */ /* 0x00efea0003800000 */
[----:B------:R-:W1:Y:S02]  /*6550*/  LDC R0, c[0x0][0x64c] ;  /* 0x00019300ff007b82 */ /* 0x000e640000000800 */
[----:B-1----:R-:W-:-:S05]  /*6560*/  IADD3 R3, P0, R15, R0, RZ ;  /* 0x000000000f037210 */ /* 0x002fca0007f1e0ff */
        /* <DEDUP_REMOVED lines=8> */
.L_x_161:
[----:B------:R-:W-:Y:S01]  /*65f0*/  ISETP.NE.AND P0, PT, R2, 0x1, PT ;  /* 0x000000010200780c */ /* 0x000fe20003f05270 */
[----:B------:R-:W-:Y:S01]  /*6600*/  IMAD.MOV R14, RZ, RZ, -R14 ;  /* 0x000000ffff0e7224 */ /* 0x000fe200078e0a0e */
[----:B------:R-:W-:Y:S02]  /*6610*/  SHF.R.U64 R0, R4, R20, R5 ;  /* 0x0000001404007219 */ /* 0x000fe40000001205 */
[----:B------:R-:W-:Y:S02]  /*6620*/  LOP3.LUT R3, R13, R100, RZ, 0xc0, !PT ;  /* 0x000000640d037212 */ /* 0x000fe400078ec0ff */
[----:B------:R-:W-:Y:S01]  /*6630*/  LOP3.LUT R5, R10, R99, RZ, 0xc0, !PT ;  /* 0x000000630a057212 */ /* 0x000fe200078ec0ff */
[----:B------:R-:W-:Y:S02]  /*6640*/  IMAD.MOV R4, RZ, RZ, -R0 ;  /* 0x000000ffff047224 */ /* 0x000fe400078e0a00 */
[----:B------:R-:W-:Y:S02]  /*6650*/  IMAD R3, R96, R0, R3 ;  /* 0x0000000060037224 */ /* 0x000fe400078e0203 */
[----:B----4-:R-:W-:-:S02]  /*6660*/  IMAD R0, R4, R26, R15 ;  /* 0x0000001a04007224 */ /* 0x010fc400078e020f */
[----:B------:R-:W-:Y:S02]  /*6670*/  @P0 IMAD R22, R21, R14, R18 ;  /* 0x0000000e15160224 */ /* 0x000fe400078e0212 */
[----:B------:R-:W-:Y:S02]  /*6680*/  IMAD.MOV.U32 R4, RZ, RZ, 0x1 ;  /* 0x00000001ff047424 */ /* 0x000fe400078e00ff */
[----:B0-----:R-:W-:Y:S02]  /*6690*/  IMAD R22, R3, R27, R22 ;  /* 0x0000001b03167224 */ /* 0x001fe400078e0216 */
[----:B------:R-:W-:Y:S01]  /*66a0*/  IMAD R3, R0, R28, R5 ;  /* 0x0000001c00037224 */ /* 0x000fe200078e0205 */
[----:B------:R-:W-:-:S04]  /*66b0*/  PRMT R0, R4, 0x7610, R0 ;  /* 0x0000761004007816 */ /* 0x000fc80000000000 */
[----:B------:R-:W-:Y:S02]  /*66c0*/  SEL R18, R3, R22, !P0 ;  /* 0x0000001603127207 */ /* 0x000fe40004000000 */
[----:B------:R-:W-:-:S07]  /*66d0*/  SEL R22, R22, R3, !P0 ;  /* 0x0000000316167207 */ /* 0x000fce0004000000 */
.L_x_159:
[----:B------:R-:W-:Y:S01]  /*66e0*/  LOP3.LUT P0, RZ, R0, 0xff, RZ, 0xc0, !PT ;  /* 0x000000ff00ff7812 */ /* 0x000fe2000780c0ff */
[----:B------:R-:W-:Y:S01]  /*66f0*/  UIMAD.WIDE.U32 UR4, UR38, -0x33333333, URZ ;  /* 0xcccccccd260478a5 */ /* 0x000fe2000f8e003f */
[----:B------:R-:W-:-:S03]  /*6700*/  LOP3.LUT R103, R103, 0x1, RZ, 0x3c, !PT ;  /* 0x0000000167677812 */ /* 0x000fc600078e3cff */
[----:B------:R-:W-:-:S04]  /*6710*/  USHF.R.U32.HI UR4, URZ, 0x2, UR5 ;  /* 0x000000023f047899 */ /* 0x000fc80008011605 */
[----:B------:R-:W-:-:S04]  /*6720*/  UIMAD UR38, UR4, -0x5, UR38 ;  /* 0xfffffffb042678a4 */ /* 0x000fc8000f8e0226 */
[----:B------:R-:W-:Y:S08]  /*6730*/  @P0 BRA `(.L_x_162) ;  /* 0xffffffac00800947 */ /* 0x000ff0000383ffff */
[----:B------:R-:W-:Y:S05]  /*6740*/  EXIT ;  /* 0x000000000000794d */ /* 0x000fea0003800000 */
.L_x_13:
[----:B------:R-:W-:-:S08]  /*6750*/  ISETP.NE.AND P0, PT, R14, RZ, PT ;  /* 0x000000ff0e00720c */ /* 0x000fd00003f05270 */
[----:B0-----:R-:W0:-:S00]  /*6760*/  USETMAXREG.DEALLOC.CTAPOOL 0x28 ;  /* 0x00000028000079c8 */ /* 0x001e0000080e0500 */
[----:B------:R-:W-:Y:S05]  /*6770*/  @P0 EXIT ;  /* 0x000000000000094d */ /* 0x000fea0003800000 */
[----:B0-----:R-:W-:Y:S01]  /*6780*/  LOP3.LUT P0, RZ, R3, 0xff, RZ, 0xc0, !PT ;  /* 0x000000ff03ff7812 */ /* 0x001fe2000780c0ff */
[----:B------:R-:W-:Y:S02]  /*6790*/  IMAD.MOV.U32 R3, RZ, RZ, 0x1 ;  /* 0x00000001ff037424 */ /* 0x000fe400078e00ff */
[----:B------:R-:W-:-:S10]  /*67a0*/  IMAD.MOV.U32 R8, RZ, RZ, RZ ;  /* 0x000000ffff087224 */ /* 0x000fd400078e00ff */
[----:B------:R-:W-:Y:S05]  /*67b0*/  @!P0 BRA `(.L_x_163) ;  /* 0x0000000c000c8947 */ /* 0x000fea0003800000 */
[----:B------:R-:W-:Y:S01]  /*67c0*/  LOP3.LUT P0, RZ, R4, 0x1f, RZ, 0xc0, !PT ;  /* 0x0000001f04ff7812 */ /* 0x000fe2000780c0ff */
[----:B------:R-:W-:Y:S01]  /*67d0*/  ULDC UR5, c[0x0][0x658] ;  /* 0x0001960000057ab9 */ /* 0x000fe20000000800 */
[----:B------:R-:W-:Y:S01]  /*67e0*/  UMOV UR6, 0xffffffff ;  /* 0xffffffff00067882 */ /* 0x000fe20000000000 */
[----:B------:R-:W-:Y:S01]  /*67f0*/  BSSY B0, `(.L_x_163) ;  /* 0x00000bf000007945 */ /* 0x000fe20003800000 */
[----:B------:R-:W-:Y:S01]  /*6800*/  USHF.L.U32 UR6, UR6, UR5, URZ ;  /* 0x0000000506067299 */ /* 0x000fe2000800063f */
[C---:B------:R-:W-:Y:S01]  /*6810*/  ISETP.NE.AND P2, PT, R5.reuse, RZ, PT ;  /* 0x000000ff0500720c */ /* 0x040fe20003f45270 */
[----:B------:R-:W-:Y:S01]  /*6820*/  IMAD.MOV.U32 R10, RZ, RZ, 0x1 ;  /* 0x00000001ff0a7424 */ /* 0x000fe200078e00ff */
[----:B------:R-:W-:Y:S01]  /*6830*/  ISETP.NE.OR P0, PT, R5, RZ, !P0 ;  /* 0x000000ff0500720c */ /* 0x000fe20004705670 */
[----:B------:R-:W-:Y:S01]  /*6840*/  IMAD.MOV.U32 R3, RZ, RZ, 0x1 ;  /* 0x00000001ff037424 */ /* 0x000fe200078e00ff */
[----:B------:R-:W-:Y:S01]  /*6850*/  LOP3.LUT R9, R23, 0x2, RZ, 0xfc, !PT ;  /* 0x0000000217097812 */ /* 0x000fe200078efcff */
[----:B------:R-:W-:Y:S01]  /*6860*/  IMAD.MOV.U32 R8, RZ, RZ, RZ ;  /* 0x000000ffff087224 */ /* 0x000fe200078e00ff */
[----:B------:R-:W-:Y:S01]  /*6870*/  ULDC UR4, c[0x0][0x600] ;  /* 0x0001800000047ab9 */ /* 0x000fe20000000800 */
[----:B------:R-:W-:Y:S01]  /*6880*/  UMOV UR7, 0x1 ;  /* 0x0000000100077882 */ /* 0x000fe20000000000 */
[----:B------:R-:W-:-:S02]  /*6890*/  UIADD3 UR19, UR40, 0x1, URZ ;  /* 0x0000000128137890 */ /* 0x000fc4000fffe03f */
[----:B------:R-:W-:Y:S02]  /*68a0*/  UIADD3 UR15, UR4, -0x1, URZ ;  /* 0xffffffff040f7890 */ /* 0x000fe4000fffe03f */
[----:B------:R-:W-:Y:S02]  /*68b0*/  USHF.L.U32 UR17, UR7, UR5, URZ ;  /* 0x0000000507117299 */ /* 0x000fe4000800063f */
[----:B------:R-:W-:Y:S01]  /*68c0*/  ULOP3.LUT UR16, URZ, UR6, URZ, 0x33, !UPT ;  /* 0x000000063f107292 */ /* 0x000fe2000f8e333f */
[----:B------:R-:W-:-:S11]  /*68d0*/  ULDC.64 UR20, c[0x0][0x198] ;  /* 0x0000660000147ab9 */ /* 0x000fd60000000a00 */
.L_x_175:
[----:B------:R-:W-:-:S03]  /*68e0*/  UMOV UR4, 0xffffffff ;  /* 0xffffffff00047882 */ /* 0x000fc60000000000 */
[----:B------:R-:W-:Y:S05]  /*68f0*/  BRA.DIV UR4, `(.L_x_164) ;  /* 0x0000000e04fc7947 */ /* 0x000fea000b800000 */
[----:B------:R-:W-:-:S13]  /*6900*/  ELECT P6, URZ, PT ;  /* 0x00000000003f782f */ /* 0x000fda00038c0000 */
.L_x_189:
[----:B------:R-:W0:Y:S01]  /*6910*/  LDC R4, c[0x0][0x28c] ;  /* 0x0000a300ff047b82 */ /* 0x000e220000000800 */
[----:B------:R-:W-:Y:S01]  /*6920*/  BSSY B1, `(.L_x_165) ;  /* 0x0000037000017945 */ /* 0x000fe20003800000 */
[----:B0-----:R-:W-:-:S13]  /*6930*/  ISETP.LT.OR P6, PT, R4, 0x1, !P6 ;  /* 0x000000010400780c */ /* 0x001fda00077c1670 */
[----:B------:R-:W-:Y:S05]  /*6940*/  @P6 BRA `(.L_x_166) ;  /* 0x0000000000d06947 */ /* 0x000fea0003800000 */
[----:B------:R-:W-:Y:S02]  /*6950*/  IMAD.SHL.U32 R18, R18, 0x80, RZ ;  /* 0x0000008012127824 */ /* 0x000fe400078e00ff */
[----:B------:R-:W-:Y:S02]  /*6960*/  IMAD.SHL.U32 R22, R22, 0x40, RZ ;  /* 0x0000004016167824 */ /* 0x000fe400078e00ff */
[----:B------:R-:W-:Y:S02]  /*6970*/  IMAD.MOV.U32 R13, RZ, RZ, RZ ;  /* 0x000000ffff0d7224 */ /* 0x000fe400078e00ff */
[----:B------:R-:W-:Y:S02]  /*6980*/  IMAD.U32 R14, RZ, RZ, UR19 ;  /* 0x00000013ff0e7e24 */ /* 0x000fe4000f8e00ff */
[----:B------:R-:W-:Y:S02]  /*6990*/  IMAD.MOV.U32 R4, RZ, RZ, R3 ;  /* 0x000000ffff047224 */ /* 0x000fe400078e0003 */
[----:B------:R-:W-:-:S07]  /*69a0*/  IMAD.MOV.U32 R5, RZ, RZ, R8 ;  /* 0x000000ffff057224 */ /* 0x000fce00078e0008 */
.L_x_170:
[----:B------:R-:W0:Y:S01]  /*69b0*/  S2R R7, SR_CgaCtaId ;  /* 0x0000000000077919 */ /* 0x000e220000008800 */
[----:B------:R-:W-:-:S04]  /*69c0*/  MOV R6, 0x400 ;  /* 0x0000040000067802 */ /* 0x000fc80000000f00 */
[----:B0-----:R-:W-:Y:S02]  /*69d0*/  LEA R12, R7, R6, 0x18 ;  /* 0x00000006070c7211 */ /* 0x001fe400078ec0ff */
[----:B------:R-:W-:Y:S01]  /*69e0*/  SHF.L.U32 R6, R4, 0x1f, RZ ;  /* 0x0000001f04067819 */ /* 0x000fe200000006ff */
[----:B------:R-:W0:Y:S02]  /*69f0*/  @!P2 LDC R7, c[0x0][0x500] ;  /* 0x00014000ff07ab82 */ /* 0x000e240000000800 */
[----:B------:R-:W-:-:S04]  /*6a00*/  IMAD R11, R5, 0x8, R12 ;  /* 0x00000008050b7824 */ /* 0x000fc800078e020c */
[----:B------:R-:W1:Y:S02]  /*6a10*/  SYNCS.PHASECHK.TRANS64.TRYWAIT P1, [R11+URZ+0x28], R6 ;  /* 0x000028060b0075a7 */ /* 0x000e64000802017f */
[----:B-1----:R-:W-:Y:S05]  /*6a20*/  @!P1 BRA `(.L_x_167) ;  /* 0x0000000c00d09947 */ /* 0x002fea0003800000 */
.L_x_190:
[----:B-1----:R-:W-:Y:S01]  /*6a30*/  PRMT R6, R9, 0x9910, RZ ;  /* 0x0000991009067816 */ /* 0x002fe200000000ff */
[----:B0-----:R0:W-:Y:S03]  /*6a40*/  @!P2 SYNCS.ARRIVE.TRANS64 RZ, [R11+URZ], R7 ;  /* 0x000000070bffa9a7 */ /* 0x0011e6000800003f */
[----:B------:R-:W-:-:S13]  /*6a50*/  ISETP.NE.AND P1, PT, R6, 0x2, PT ;  /* 0x000000020600780c */ /* 0x000fda0003f25270 */
[----:B0-----:R-:W-:Y:S05]  /*6a60*/  @P1 BRA `(.L_x_168) ;  /* 0x0000000000041947 */ /* 0x001fea0003800000 */
[----:B------:R-:W-:Y:S01]  /*6a70*/  BPT.TRAP 0x1 ;  /* 0x000000040000795c */ /* 0x000fe20000300000 */
.L_x_168:
[----:B------:R-:W-:Y:S05]  /*6a80*/  @P0 BRA `(.L_x_169) ;  /* 0x0000000000040947 */ /* 0x000fea0003800000 */
[----:B------:R-:W-:Y:S01]  /*6a90*/  BPT.TRAP 0x1 ;  /* 0x000000040000795c */ /* 0x000fe20000300000 */
.L_x_169:
[--C-:B------:R-:W-:Y:S01]  /*6aa0*/  IMAD R6, R5, 0x2000, R12.reuse ;  /* 0x0000200005067824 */ /* 0x100fe200078e020c */
[----:B------:R-:W-:Y:S01]  /*6ab0*/  R2UR UR9, R11 ;  /* 0x000000000b0972ca */ /* 0x000fe200000e0000 */
[C---:B------:R-:W-:Y:S01]  /*6ac0*/  IMAD R12, R5.reuse, 0x4000, R12 ;  /* 0x00004000050c7824 */ /* 0x040fe200078e020c */
[----:B------:R-:W-:Y:S01]  /*6ad0*/  UIADD3 UR4, UP0, UR20, 0xf0, URZ ;  /* 0x000000f014047890 */ /* 0x000fe2000ff1e03f */
[----:B------:R-:W-:Y:S01]  /*6ae0*/  VIADD R14, R14, 0xffffffff ;  /* 0xffffffff0e0e7836 */ /* 0x000fe20000000000 */
[----:B------:R-:W-:Y:S01]  /*6af0*/  R2UR UR5, R6 ;  /* 0x00000000060572ca */ /* 0x000fe200000e0000 */
[----:B------:R-:W-:Y:S01]  /*6b00*/  UIADD3 UR22, UP1, UR20, 0x1f0, URZ ;  /* 0x000001f014167890 */ /* 0x000fe2000ff3e03f */
[----:B------:R-:W-:Y:S01]  /*6b10*/  R2UR UR8, R12 ;  /* 0x000000000c0872ca */ /* 0x000fe200000e0000 */
[----:B------:R-:W-:Y:S01]  /*6b20*/  VIADD R5, R5, 0x1 ;  /* 0x0000000105057836 */ /* 0x000fe20000000000 */
[----:B------:R-:W-:Y:S01]  /*6b30*/  R2UR UR11, R22 ;  /* 0x00000000160b72ca */ /* 0x000fe200000e0000 */
[----:B------:R-:W-:Y:S01]  /*6b40*/  UIADD3.X UR23, URZ, UR21, URZ, UP1, !UPT ;  /* 0x000000153f177290 */ /* 0x000fe20008ffe43f */
[----:B------:R-:W-:Y:S01]  /*6b50*/  R2UR UR10, R13 ;  /* 0x000000000d0a72ca */ /* 0x000fe200000e0000 */
[----:B------:R-:W-:Y:S01]  /*6b60*/  UMOV UR6, 0x0 ;  /* 0x0000000000067882 */ /* 0x000fe20000000000 */
[----:B------:R-:W-:Y:S01]  /*6b70*/  R2UR UR12, R19 ;  /* 0x00000000130c72ca */ /* 0x000fe200000e0000 */
[----:B------:R-:W-:Y:S01]  /*6b80*/  UMOV UR7, 0x10000000 ;  /* 0x1000000000077882 */ /* 0x000fe20000000000 */
[----:B------:R-:W-:Y:S01]  /*6b90*/  R2UR UR18, R18 ;  /* 0x00000000121272ca */ /* 0x000fe200000e0000 */
[----:B------:R-:W-:Y:S01]  /*6ba0*/  VIADD R13, R13, 0x40 ;  /* 0x000000400d0d7836 */ /* 0x000fe20000000000 */
[----:B------:R-:W-:Y:S01]  /*6bb0*/  ISETP.GT.AND P3, PT, R14, 0x1, PT ;  /* 0x000000010e00780c */ /* 0x000fe20003f64270 */
[----:B------:R-:W-:Y:S01]  /*6bc0*/  UIADD3 UR13, UR5, 0x180, URZ ;  /* 0x00000180050d7890 */ /* 0x000fe2000fffe03f */
[----:B------:R-:W-:Y:S01]  /*6bd0*/  ISETP.NE.AND P1, PT, R5, 0x5, PT ;  /* 0x000000050500780c */ /* 0x000fe20003f25270 */
[----:B------:R-:W-:-:S02]  /*6be0*/  UIADD3.X UR5, URZ, UR21, URZ, UP0, !UPT ;  /* 0x000000153f057290 */ /* 0x000fc400087fe43f */
[----:B------:R-:W-:Y:S01]  /*6bf0*/  UIADD3 UR14, UR8, 0xa180, URZ ;  /* 0x0000a180080e7890 */ /* 0x000fe2000fffe03f */
[----:B------:R-:W-:Y:S02]  /*6c00*/  SEL R7, RZ, 0x1, P1 ;  /* 0x00000001ff077807 */ /* 0x000fe40000800000 */
[----:B------:R-:W-:Y:S01]  /*6c10*/  UMOV UR8, UR13 ;  /* 0x0000000d00087c82 */ /* 0x000fe20008000000 */
[----:B------:R-:W-:Y:S02]  /*6c20*/  SEL R5, R5, RZ, P1 ;  /* 0x000000ff05057207 */ /* 0x000fe40000800000 */
[----:B------:R-:W-:Y:S01]  /*6c30*/  LOP3.LUT R4, R4, R7, RZ, 0x3c, !PT ;  /* 0x0000000704047212 */ /* 0x000fe200078e3cff */
[----:B------:R0:W-:Y:S02]  /*6c40*/  UTMALDG.3D [UR8], [UR4], desc[UR6] ;  /* 0x00000608040075b4 */ /* 0x0001e40008011000 */
[----:B0-----:R-:W-:Y:S01]  /*6c50*/  UMOV UR8, UR14 ;  /* 0x0000000e00087c82 */ /* 0x001fe20008000000 */
[----:B------:R-:W-:-:S02]  /*6c60*/  UMOV UR11, UR18 ;  /* 0x00000012000b7c82 */ /* 0x000fc40008000000 */
[----:B------:R0:W-:Y:S02]  /*6c70*/  UTMALDG.3D [UR8], [UR22], desc[UR6] ;  /* 0x00000608160075b4 */ /* 0x0001e40008011000 */
[----:B0-----:R-:W-:Y:S05]  /*6c80*/  @P3 BRA `(.L_x_170) ;  /* 0xfffffffc00483947 */ /* 0x001fea000383ffff */
.L_x_166:
[----:B------:R-:W-:Y:S05]  /*6c90*/  BSYNC B1 ;  /* 0x0000000000017941 */ /* 0x000fea0003800000 */
.L_x_165:
[----:B------:R-:W2:Y:S01]  /*6ca0*/  LDL.64 R20, [R1] ;  /* 0x0000000001147983 */ /* 0x000ea20000100a00 */
[----:B------:R-:W-:Y:S01]  /*6cb0*/  LOP3.LUT P4, RZ, R10, 0xff, RZ, 0xc0, !PT ;  /* 0x000000ff0aff7812 */ /* 0x000fe2000788c0ff */
[----:B------:R-:W-:Y:S01]  /*6cc0*/  VIADD R7, R8, UR40 ;  /* 0x0000002808077c36 */ /* 0x000fe20008000000 */
[----:B------:R-:W-:Y:S01]  /*6cd0*/  ULDC.64 UR4, c[0x0][0x650] ;  /* 0x0001940000047ab9 */ /* 0x000fe20000000a00 */
[----:B------:R-:W-:Y:S01]  /*6ce0*/  IMAD.U32 R8, RZ, RZ, UR40 ;  /* 0x00000028ff087e24 */ /* 0x000fe2000f8e00ff */
[----:B------:R-:W-:Y:S01]  /*6cf0*/  UISETP.GE.U32.AND UP0, UPT, UR40, 0x5, UPT ;  /* 0x000000052800788c */ /* 0x000fe2000bf06070 */
[----:B------:R-:W-:Y:S01]  /*6d00*/  BSSY B1, `(.L_x_171) ;  /* 0x000006b000017945 */ /* 0x000fe20003800000 */
[----:B------:R-:W-:Y:S01]  /*6d10*/  ISETP.GT.U32.AND P1, PT, R7, 0x4, PT ;  /* 0x000000040700780c */ /* 0x000fe20003f24070 */
[----:B------:R-:W-:Y:S01]  /*6d20*/  IMAD.MOV.U32 R22, RZ, RZ, -0x1 ;  /* 0xffffffffff167424 */ /* 0x000fe200078e00ff */
[----:B------:R-:W-:Y:S01]  /*6d30*/  PRMT R10, RZ, 0x7610, R10 ;  /* 0x00007610ff0a7816 */ /* 0x000fe2000000000a */
[----:B------:R-:W-:Y:S01]  /*6d40*/  IMAD.MOV.U32 R18, RZ, RZ, -0x1 ;  /* 0xffffffffff127424 */ /* 0x000fe200078e00ff */
[----:B------:R-:W-:Y:S01]  /*6d50*/  ISETP.LT.U32.AND P1, PT, R8, 0x5, P1 ;  /* 0x000000050800780c */ /* 0x000fe20000f21070 */
[----:B------:R-:W-:Y:S01]  /*6d60*/  IMAD.MOV.U32 R19, RZ, RZ, -0x1 ;  /* 0xffffffffff137424 */ /* 0x000fe200078e00ff */
[----:B------:R-:W-:Y:S01]  /*6d70*/  PLOP3.LUT P3, PT, PT, PT, UP0, 0x80, 0x0 ;  /* 0x000000000000781c */ /* 0x000fe20003f6f008 */
[----:B------:R-:W0:Y:S01]  /*6d80*/  @P4 S2R R5, SR_CgaCtaId ;  /* 0x0000000000054919 */ /* 0x000e220000008800 */
[----:B------:R-:W-:-:S04]  /*6d90*/  @P4 MOV R4, 0x400 ;  /* 0x0000040000044802 */ /* 0x000fc80000000f00 */
[----:B0-----:R-:W-:Y:S01]  /*6da0*/  @P4 LEA R6, R5, R4, 0x18 ;  /* 0x0000000405064211 */ /* 0x001fe200078ec0ff */
[----:B------:R-:W-:Y:S01]  /*6db0*/  IMAD.WIDE.U32 R4, R7, -0x33333333, RZ ;  /* 0xcccccccd07047825 */ /* 0x000fe200078e00ff */
[----:B------:R-:W-:Y:S02]  /*6dc0*/  SEL R4, RZ, 0x1, !P1 ;  /* 0x00000001ff047807 */ /* 0x000fe40004800000 */
[----:B------:R0:W-:Y:S02]  /*6dd0*/  @P4 SYNCS.ARRIVE.TRANS64.A1T0 RZ, [R6+URZ+0x88], RZ ;  /* 0x000088ff06ff49a7 */ /* 0x0001e4000810003f */
[----:B------:R-:W-:Y:S02]  /*6de0*/  LOP3.LUT R3, R3, R4, RZ, 0x3c, !PT ;  /* 0x0000000403037212 */ /* 0x000fe400078e3cff */
[----:B------:R-:W-:Y:S02]  /*6df0*/  PRMT R4, RZ, 0x7610, R4 ;  /* 0x00007610ff047816 */ /* 0x000fe40000000004 */
[----:B0-----:R-:W-:-:S04]  /*6e00*/  SHF.R.U32.HI R6, RZ, 0x2, R5 ;  /* 0x00000002ff067819 */ /* 0x001fc80000011605 */
[----:B------:R-:W-:Y:S01]  /*6e10*/  @P3 LOP3.LUT R3, R3, 0x1, R6, 0x78, !PT ;  /* 0x0000000103033812 */ /* 0x000fe200078e7806 */
[----:B------:R-:W-:Y:S01]  /*6e20*/  IMAD R8, R6, -0x5, R7 ;  /* 0xfffffffb06087824 */ /* 0x000fe200078e0207 */
[----:B--2---:R-:W-:-:S04]  /*6e30*/  IADD3 R16, P4, R16, R20, RZ ;  /* 0x0000001410107210 */ /* 0x004fc80007f9e0ff */
[----:B------:R-:W-:Y:S01]  /*6e40*/  ISETP.GE.U32.AND P1, PT, R16, UR4, PT ;  /* 0x0000000410007c0c */ /* 0x000fe2000bf26070 */
[----:B------:R-:W-:-:S05]  /*6e50*/  IMAD.X R17, R17, 0x1, R0, P4 ;  /* 0x0000000111117824 */ /* 0x000fca00020e0600 */
[----:B------:R-:W-:-:S13]  /*6e60*/  ISETP.GE.U32.AND.EX P1, PT, R17, UR5, PT, P1 ;  /* 0x0000000511007c0c */ /* 0x000fda000bf26110 */
[----:B------:R-:W-:Y:S05]  /*6e70*/  @P1 BRA `(.L_x_172) ;  /* 0x00000004004c1947 */ /* 0x000fea0003800000 */
[----:B------:R-:W0:Y:S01]  /*6e80*/  S2R R12, SR_CTAID.X ;  /* 0x00000000000c7919 */ /* 0x000e220000002500 */
[----:B------:R-:W-:Y:S01]  /*6e90*/  ULDC.64 UR4, c[0x0][0x628] ;  /* 0x00018a0000047ab9 */ /* 0x000fe20000000a00 */
[----:B------:R-:W1:Y:S01]  /*6ea0*/  LDC R13, c[0x0][0x144] ;  /* 0x00005100ff0d7b82 */ /* 0x000e620000000800 */
[----:B------:R-:W-:Y:S01]  /*6eb0*/  ISETP.NE.U32.AND P1, PT, RZ, UR4, PT ;  /* 0x00000004ff007c0c */ /* 0x000fe2000bf25070 */
[----:B------:R-:W2:Y:S01]  /*6ec0*/  S2R R11, SR_CTAID.Y ;  /* 0x00000000000b7919 */ /* 0x000ea20000002600 */
[----:B------:R-:W-:Y:S01]  /*6ed0*/  ULDC UR6, c[0x0][0x150] ;  /* 0x0000540000067ab9 */ /* 0x000fe20000000800 */
[----:B------:R-:W-:Y:S01]  /*6ee0*/  ULDC UR7, c[0x0][0x630] ;  /* 0x00018c0000077ab9 */ /* 0x000fe20000000800 */
[----:B------:R-:W-:Y:S01]  /*6ef0*/  ISETP.NE.AND.EX P1, PT, RZ, UR5, PT, P1 ;  /* 0x00000005ff007c0c */ /* 0x000fe2000bf25310 */
[----:B------:R-:W-:Y:S01]  /*6f00*/  IMAD.MOV.U32 R4, RZ, RZ, R16 ;  /* 0x000000ffff047224 */ /* 0x000fe200078e0010 */
[----:B0-----:R-:W-:-:S05]  /*6f10*/  I2FP.F32.U32 R5, R12 ;  /* 0x0000000c00057245 */ /* 0x001fca0000201000 */
[----:B------:R-:W-:Y:S01]  /*6f20*/  FMUL R14, R5, UR6 ;  /* 0x00000006050e7c20 */ /* 0x000fe20008400000 */
[----:B------:R-:W-:-:S05]  /*6f30*/  IMAD.MOV.U32 R5, RZ, RZ, R17 ;  /* 0x000000ffff057224 */ /* 0x000fca00078e0011 */
[----:B--2---:R-:W-:Y:S05]  /*6f40*/  @!P1 BRA `(.L_x_173) ;  /* 0x0000000000289947 */ /* 0x004fea0003800000 */
[----:B------:R-:W-:Y:S02]  /*6f50*/  ULDC UR6, c[0x0][0x634] ;  /* 0x00018d0000067ab9 */ /* 0x000fe40000000800 */
[----:B------:R-:W-:-:S05]  /*6f60*/  IADD3 R5, P1, R16, UR6, RZ ;  /* 0x0000000610057c10 */ /* 0x000fca000ff3e0ff */
[----:B------:R-:W-:-:S04]  /*6f70*/  IMAD.X R15, RZ, RZ, R17, P1 ;  /* 0x000000ffff0f7224 */ /* 0x000fc800008e0611 */
[----:B------:R-:W-:-:S04]  /*6f80*/  IMAD.WIDE.U32 R6, R15, UR4, RZ ;  /* 0x000000040f067c25 */ /* 0x000fc8000f8e00ff */
[----:B------:R-:W-:-:S04]  /*6f90*/  IMAD.WIDE.U32 R6, P1, R5, UR5, R6 ;  /* 0x0000000505067c25 */ /* 0x000fc8000f820006 */
[----:B------:R-:W-:-:S04]  /*6fa0*/  IMAD.WIDE.U32 R4, R5, UR4, RZ ;  /* 0x0000000405047c25 */ /* 0x000fc8000f8e00ff */
[----:B------:R-:W-:Y:S01]  /*6fb0*/  IMAD.MOV.U32 R4, RZ, RZ, R7 ;  /* 0x000000ffff047224 */ /* 0x000fe200078e0007 */
[----:B------:R-:W-:Y:S01]  /*6fc0*/  IADD3 RZ, P3, R5, R6, RZ ;  /* 0x0000000605ff7210 */ /* 0x000fe20007f7e0ff */
[----:B------:R-:W-:-:S04]  /*6fd0*/  IMAD.X R5, RZ, RZ, RZ, P1 ;  /* 0x000000ffff057224 */ /* 0x000fc800008e06ff */
[----:B------:R-:W-:-:S08]  /*6fe0*/  IMAD.WIDE.U32.X R4, R15, UR5, R4, P3 ;  /* 0x000000050f047c25 */ /* 0x000fd000098e0404 */
.L_x_173:
[--C-:B------:R-:W-:Y:S01]  /*6ff0*/  SHF.R.U64 R19, R4, UR7, R5.reuse ;  /* 0x0000000704137c19 */ /* 0x100fe20008001205 */
[----:B------:R-:W0:Y:S01]  /*7000*/  F2I.U32.TRUNC.NTZ R14, R14 ;  /* 0x0000000e000e7305 */ /* 0x000e22000020f000 */
[----:B------:R-:W-:Y:S01]  /*7010*/  SHF.R.U32.HI R4, RZ, UR7, R5 ;  /* 0x00000007ff047c19 */ /* 0x000fe20008011605 */
[----:B------:R-:W-:Y:S01]  /*7020*/  ULDC.64 UR4, c[0x0][0x620] ;  /* 0x0001880000047ab9 */ /* 0x000fe20000000a00 */
[----:B------:R-:W-:Y:S01]  /*7030*/  IADD3 R7, P1, RZ, -R19, RZ ;  /* 0x80000013ff077210 */ /* 0x000fe20007f3e0ff */
[----:B------:R-:W-:Y:S01]  /*7040*/  ULDC.64 UR6, c[0x0][0x640] ;  /* 0x0001900000067ab9 */ /* 0x000fe20000000a00 */
[----:B------:R-:W2:Y:S03]  /*7050*/  LDC R18, c[0x0][0x148] ;  /* 0x00005200ff127b82 */ /* 0x000ea60000000800 */
[----:B------:R-:W-:Y:S01]  /*7060*/  IMAD.X R4, RZ, RZ, ~R4, P1 ;  /* 0x000000ffff047224 */ /* 0x000fe200008e0e04 */
[----:B------:R-:W-:-:S03]  /*7070*/  ISETP.NE.U32.AND P1, PT, RZ, UR6, PT ;  /* 0x00000006ff007c0c */ /* 0x000fc6000bf25070 */
[----:B------:R-:W-:Y:S01]  /*7080*/  IMAD R6, R4, UR4, RZ ;  /* 0x0000000404067c24 */ /* 0x000fe2000f8e02ff */
[----:B------:R-:W-:Y:S01]  /*7090*/  ISETP.NE.AND.EX P1, PT, RZ, UR7, PT, P1 ;  /* 0x00000007ff007c0c */ /* 0x000fe2000bf25310 */
[----:B------:R-:W-:Y:S01]  /*70a0*/  IMAD.WIDE.U32 R4, R7, UR4, R16 ;  /* 0x0000000407047c25 */ /* 0x000fe2000f8e0010 */
[----:B------:R-:W-:-:S03]  /*70b0*/  ULDC UR4, c[0x0][0x618] ;  /* 0x0001860000047ab9 */ /* 0x000fc60000000800 */
[----:B------:R-:W-:Y:S01]  /*70c0*/  IMAD R7, R7, UR5, R6 ;  /* 0x0000000507077c24 */ /* 0x000fe2000f8e0206 */
[----:B------:R-:W-:Y:S01]  /*70d0*/  ULDC UR5, c[0x0][0x154] ;  /* 0x0000550000057ab9 */ /* 0x000fe20000000800 */
[----:B0-----:R-:W-:Y:S02]  /*70e0*/  IMAD.MOV R6, RZ, RZ, -R14 ;  /* 0x000000ffff067224 */ /* 0x001fe400078e0a0e */
[----:B------:R-:W-:Y:S02]  /*70f0*/  IMAD.IADD R5, R5, 0x1, R7 ;  /* 0x0000000105057824 */ /* 0x000fe400078e0207 */
[----:B-1----:R-:W-:Y:S01]  /*7100*/  IMAD R12, R13, R6, R12 ;  /* 0x000000060d0c7224 */ /* 0x002fe200078e020c */
[----:B------:R-:W-:Y:S02]  /*7110*/  I2FP.F32.U32 R6, R11 ;  /* 0x0000000b00067245 */ /* 0x000fe40000201000 */
[--C-:B------:R-:W-:Y:S02]  /*7120*/  SHF.R.U64 R13, R4, UR4, R5.reuse ;  /* 0x00000004040d7c19 */ /* 0x100fe40008001205 */
[----:B------:R-:W-:Y:S01]  /*7130*/  SHF.R.U32.HI R4, RZ, UR4, R5 ;  /* 0x00000004ff047c19 */ /* 0x000fe20008011605 */
[----:B------:R-:W-:Y:S01]  /*7140*/  FMUL R6, R6, UR5 ;  /* 0x0000000506067c20 */ /* 0x000fe20008400000 */
[----:B------:R-:W-:-:S02]  /*7150*/  ULDC UR4, c[0x0][0x608] ;  /* 0x0001820000047ab9 */ /* 0x000fc40000000800 */
[--C-:B------:R-:W-:Y:S01]  /*7160*/  SHF.R.U64 R15, R13, UR4, R4.reuse ;  /* 0x000000040d0f7c19 */ /* 0x100fe20008001204 */
[----:B------:R0:W1:Y:S01]  /*7170*/  F2I.U32.TRUNC.NTZ R20, R6 ;  /* 0x0000000600147305 */ /* 0x000062000020f000 */
[----:B------:R-:W-:Y:S01]  /*7180*/  SHF.R.U32.HI R4, RZ, UR4, R4 ;  /* 0x00000004ff047c19 */ /* 0x000fe20008011604 */
[----:B------:R-:W-:-:S03]  /*7190*/  ULDC UR4, c[0x0][0x658] ;  /* 0x0001960000047ab9 */ /* 0x000fc60000000800 */
[--C-:B------:R-:W-:Y:S02]  /*71a0*/  SHF.R.U64 R14, R15, UR4, R4.reuse ;  /* 0x000000040f0e7c19 */ /* 0x100fe40008001204 */
[----:B------:R-:W-:-:S03]  /*71b0*/  SHF.R.U32.HI R21, RZ, UR4, R4 ;  /* 0x00000004ff157c19 */ /* 0x000fc60008011604 */
[----:B------:R-:W-:Y:S02]  /*71c0*/  IMAD.MOV.U32 R4, RZ, RZ, R14 ;  /* 0x000000ffff047224 */ /* 0x000fe400078e000e */
[----:B------:R-:W-:Y:S01]  /*71d0*/  IMAD.MOV.U32 R5, RZ, RZ, R21 ;  /* 0x000000ffff057224 */ /* 0x000fe200078e0015 */
[----:B0-----:R-:W-:Y:S06]  /*71e0*/  @!P1 BRA `(.L_x_174) ;  /* 0x0000000000289947 */ /* 0x001fec0003800000 */
        /* <DEDUP_REMOVED lines=10> */
.L_x_174:
[----:B------:R-:W-:Y:S01]  /*7290*/  ISETP.NE.AND P1, PT, R2, 0x1, PT ;  /* 0x000000010200780c */ /* 0x000fe20003f25270 */
[----:B------:R-:W-:Y:S01]  /*72a0*/  ULDC UR4, c[0x0][0x648] ;  /* 0x0001920000047ab9 */ /* 0x000fe20000000800 */
[----:B------:R-:W-:Y:S01]  /*72b0*/  LOP3.LUT R15, R15, UR16, RZ, 0xc0, !PT ;  /* 0x000000100f0f7c12 */ /* 0x000fe2000f8ec0ff */
[----:B-1----:R-:W-:Y:S01]  /*72c0*/  IMAD.MOV R20, RZ, RZ, -R20 ;  /* 0x000000ffff147224 */ /* 0x002fe200078e0a14 */
[----:B------:R-:W-:Y:S01]  /*72d0*/  SHF.R.U64 R4, R4, UR4, R5 ;  /* 0x0000000404047c19 */ /* 0x000fe20008001205 */
[----:B------:R-:W-:Y:S01]  /*72e0*/  ULDC UR4, c[0x0][0x638] ;  /* 0x00018e0000047ab9 */ /* 0x000fe20000000800 */
[----:B------:R-:W-:Y:S01]  /*72f0*/  LOP3.LUT R13, R13, UR15, RZ, 0xc0, !PT ;  /* 0x0000000f0d0d7c12 */ /* 0x000fe2000f8ec0ff */
[----:B------:R-:W-:Y:S02]  /*7300*/  ULDC UR5, c[0x0][0x610] ;  /* 0x0001840000057ab9 */ /* 0x000fe40000000800 */
[----:B------:R-:W-:Y:S02]  /*7310*/  IMAD.MOV R5, RZ, RZ, -R4 ;  /* 0x000000ffff057224 */ /* 0x000fe400078e0a04 */
[----:B------:R-:W-:-:S02]  /*7320*/  IMAD R15, R4, UR17, R15 ;  /* 0x00000011040f7c24 */ /* 0x000fc4000f8e020f */
[----:B--2---:R-:W-:Y:S02]  /*7330*/  @P1 IMAD R12, R18, R20, R11 ;  /* 0x00000014120c1224 */ /* 0x004fe400078e020b */
[----:B------:R-:W-:Y:S01]  /*7340*/  IMAD R14, R5, UR4, R14 ;  /* 0x00000004050e7c24 */ /* 0x000fe2000f8e020e */
[----:B------:R-:W-:Y:S01]  /*7350*/  ULDC UR4, c[0x0][0x600] ;  /* 0x0001800000047ab9 */ /* 0x000fe20000000800 */
[----:B------:R-:W-:Y:S02]  /*7360*/  IMAD R12, R15, UR5, R12 ;  /* 0x000000050f0c7c24 */ /* 0x000fe4000f8e020c */
[----:B------:R-:W-:Y:S02]  /*7370*/  IMAD R5, R14, UR4, R13 ;  /* 0x000000040e057c24 */ /* 0x000fe4000f8e020d */
[----:B------:R-:W-:-:S03]  /*7380*/  IMAD.MOV.U32 R4, RZ, RZ, 0x1 ;  /* 0x00000001ff047424 */ /* 0x000fc600078e00ff */
[----:B------:R-:W-:Y:S02]  /*7390*/  SEL R18, R5, R12, !P1 ;  /* 0x0000000c05127207 */ /* 0x000fe40004800000 */
[----:B------:R-:W-:-:S07]  /*73a0*/  SEL R22, R12, R5, !P1 ;  /* 0x000000050c167207 */ /* 0x000fce0004800000 */
.L_x_172:
[----:B------:R-:W-:Y:S05]  /*73b0*/  BSYNC B1 ;  /* 0x0000000000017941 */ /* 0x000fea0003800000 */
.L_x_171:
[----:B------:R-:W-:-:S13]  /*73c0*/  LOP3.LUT P1, RZ, R4, 0xff, RZ, 0xc0, !PT ;  /* 0x000000ff04ff7812 */ /* 0x000fda000782c0ff */
[----:B------:R-:W-:Y:S05]  /*73d0*/  @P1 BRA `(.L_x_175) ;  /* 0xfffffff400401947 */ /* 0x000fea000383ffff */
[----:B------:R-:W-:Y:S05]  /*73e0*/  BSYNC B0 ;  /* 0x0000000000007941 */ /* 0x000fea0003800000 */
.L_x_163:
[----:B------:R-:W-:-:S03]  /*73f0*/  UMOV UR4, 0xffffffff ;  /* 0xffffffff00047882 */ /* 0x000fc60000000000 */
[----:B------:R-:W-:Y:S05]  /*7400*/  BRA.DIV UR4, `(.L_x_176) ;  /* 0x00000006046c7947 */ /* 0x000fea000b800000 */
[----:B------:R-:W-:-:S13]  /*7410*/  ELECT P6, URZ, PT ;  /* 0x00000000003f782f */ /* 0x000fda00038c0000 */
.L_x_193:
[----:B------:R-:W-:Y:S04]  /*7420*/  BSSY B0, `(.L_x_177) ;  /* 0x0000034000007945 */ /* 0x000fe80003800000 */
[----:B------:R-:W-:Y:S05]  /*7430*/  @!P6 BRA `(.L_x_178) ;  /* 0x0000000000c8e947 */ /* 0x000fea0003800000 */
[----:B------:R-:W-:-:S04]  /*7440*/  LOP3.LUT R23, R23, 0x2, RZ, 0xfc, !PT ;  /* 0x0000000217177812 */ /* 0x000fc800078efcff */
[----:B------:R-:W-:-:S13]  /*7450*/  ISETP.NE.AND P0, PT, R23, 0x3, PT ;  /* 0x000000031700780c */ /* 0x000fda0003f05270 */
[----:B------:R-:W-:Y:S05]  /*7460*/  @!P0 BRA `(.L_x_179) ;  /* 0x0000000000048947 */ /* 0x000fea0003800000 */
[----:B------:R-:W-:Y:S01]  /*7470*/  BPT.TRAP 0x1 ;  /* 0x000000040000795c */ /* 0x000fe20000300000 */
.L_x_179:
[----:B------:R-:W0:Y:S01]  /*7480*/  S2R R5, SR_CgaCtaId ;  /* 0x0000000000057919 */ /* 0x000e220000008800 */
[----:B------:R-:W-:Y:S02]  /*7490*/  MOV R0, 0x400 ;  /* 0x0000040000007802 */ /* 0x000fe40000000f00 */
[----:B------:R-:W-:Y:S02]  /*74a0*/  SHF.L.U32 R2, R3, 0x1f, RZ ;  /* 0x0000001f03027819 */ /* 0x000fe400000006ff */
[----:B0-----:R-:W-:-:S05]  /*74b0*/  LEA R5, R5, R0, 0x18 ;  /* 0x0000000005057211 */ /* 0x001fca00078ec0ff */
[----:B------:R-:W-:-:S04]  /*74c0*/  VIADD R5, R5, 0x28 ;  /* 0x0000002805057836 */ /* 0x000fc80000000000 */
[C---:B------:R-:W-:Y:S02]  /*74d0*/  IMAD R7, R8.reuse, 0x8, R5 ;  /* 0x0000000808077824 */ /* 0x040fe400078e0205 */
[----:B------:R-:W-:Y:S02]  /*74e0*/  VIADD R8, R8, 0x1 ;  /* 0x0000000108087836 */ /* 0x000fe40000000000 */
[----:B------:R-:W0:Y:S03]  /*74f0*/  SYNCS.PHASECHK.TRANS64.TRYWAIT P0, [R7+URZ], R2 ;  /* 0x00000002070075a7 */ /* 0x000e26000800017f */
[----:B------:R-:W-:-:S04]  /*7500*/  ISETP.NE.AND P1, PT, R8, 0x5, PT ;  /* 0x000000050800780c */ /* 0x000fc80003f25270 */
[----:B------:R-:W-:Y:S02]  /*7510*/  SEL R0, RZ, 0x1, P1 ;  /* 0x00000001ff007807 */ /* 0x000fe40000800000 */
[----:B------:R-:W-:Y:S02]  /*7520*/  SEL R8, R8, RZ, P1 ;  /* 0x000000ff08087207 */ /* 0x000fe40000800000 */
[----:B------:R-:W-:-:S03]  /*7530*/  LOP3.LUT R9, R3, R0, RZ, 0x3c, !PT ;  /* 0x0000000003097212 */ /* 0x000fc600078e3cff */
[----:B------:R-:W-:Y:S01]  /*7540*/  IMAD R6, R8, 0x8, R5 ;  /* 0x0000000808067824 */ /* 0x000fe200078e0205 */
[----:B------:R-:W-:Y:S01]  /*7550*/  SHF.L.U32 R3, R9, 0x1f, RZ ;  /* 0x0000001f09037819 */ /* 0x000fe200000006ff */
[----:B0-----:R-:W-:Y:S06]  /*7560*/  @!P0 BRA `(.L_x_180) ;  /* 0x0000000400348947 */ /* 0x001fec0003800000 */
.L_x_194:
[----:B------:R-:W1:Y:S01]  /*7570*/  SYNCS.PHASECHK.TRANS64.TRYWAIT P0, [R6+URZ], R3 ;  /* 0x00000003060075a7 */ /* 0x000e62000800017f */
[----:B------:R-:W-:-:S05]  /*7580*/  VIADD R0, R8, 0x1 ;  /* 0x0000000108007836 */ /* 0x000fca0000000000 */
[----:B------:R-:W-:-:S04]  /*7590*/  ISETP.NE.AND P1, PT, R0, 0x5, PT ;  /* 0x000000050000780c */ /* 0x000fc80003f25270 */
[----:B0-----:R-:W-:Y:S02]  /*75a0*/  SEL R2, RZ, 0x1, P1 ;  /* 0x00000001ff027807 */ /* 0x001fe40000800000 */
[----:B------:R-:W-:Y:S02]  /*75b0*/  SEL R0, R0, RZ, P1 ;  /* 0x000000ff00007207 */ /* 0x000fe40000800000 */
[----:B------:R-:W-:-:S03]  /*75c0*/  LOP3.LUT R9, R9, R2, RZ, 0x3c, !PT ;  /* 0x0000000209097212 */ /* 0x000fc600078e3cff */
[----:B------:R-:W-:Y:S01]  /*75d0*/  IMAD R7, R0, 0x8, R5 ;  /* 0x0000000800077824 */ /* 0x000fe200078e0205 */
[----:B------:R-:W-:Y:S01]  /*75e0*/  SHF.L.U32 R4, R9, 0x1f, RZ ;  /* 0x0000001f09047819 */ /* 0x000fe200000006ff */
[----:B-1----:R-:W-:Y:S06]  /*75f0*/  @!P0 BRA `(.L_x_181) ;  /* 0x0000000400248947 */ /* 0x002fec0003800000 */
.L_x_195:
[----:B------:R-:W1:Y:S01]  /*7600*/  SYNCS.PHASECHK.TRANS64.TRYWAIT P0, [R7+URZ], R4 ;  /* 0x00000004070075a7 */ /* 0x000e62000800017f */
[----:B------:R-:W-:-:S05]  /*7610*/  VIADD R0, R0, 0x1 ;  /* 0x0000000100007836 */ /* 0x000fca0000000000 */
[----:B------:R-:W-:-:S04]  /*7620*/  ISETP.NE.AND P1, PT, R0, 0x5, PT ;  /* 0x000000050000780c */ /* 0x000fc80003f25270 */
[----:B------:R-:W-:Y:S02]  /*7630*/  SEL R2, RZ, 0x1, P1 ;  /* 0x00000001ff027807 */ /* 0x000fe40000800000 */
[----:B------:R-:W-:Y:S02]  /*7640*/  SEL R0, R0, RZ, P1 ;  /* 0x000000ff00007207 */ /* 0x000fe40000800000 */
[----:B------:R-:W-:-:S03]  /*7650*/  LOP3.LUT R9, R9, R2, RZ, 0x3c, !PT ;  /* 0x0000000209097212 */ /* 0x000fc600078e3cff */
[----:B0-----:R-:W-:Y:S01]  /*7660*/  IMAD R6, R0, 0x8, R5 ;  /* 0x0000000800067824 */ /* 0x001fe200078e0205 */
[----:B------:R-:W-:Y:S01]  /*7670*/  SHF.L.U32 R3, R9, 0x1f, RZ ;  /* 0x0000001f09037819 */ /* 0x000fe200000006ff */
[----:B-1----:R-:W-:Y:S06]  /*7680*/  @!P0 BRA `(.L_x_182) ;  /* 0x0000000400148947 */ /* 0x002fec0003800000 */
.L_x_196:
[----:B------:R-:W1:Y:S01]  /*7690*/  SYNCS.PHASECHK.TRANS64.TRYWAIT P0, [R6+URZ], R3 ;  /* 0x00000003060075a7 */ /* 0x000e62000800017f */
[----:B------:R-:W-:-:S05]  /*76a0*/  VIADD R0, R0, 0x1 ;  /* 0x0000000100007836 */ /* 0x000fca0000000000 */
[----:B------:R-:W-:-:S04]  /*76b0*/  ISETP.NE.AND P1, PT, R0, 0x5, PT ;  /* 0x000000050000780c */ /* 0x000fc80003f25270 */
[----:B------:R-:W-:Y:S02]  /*76c0*/  SEL R2, RZ, 0x1, P1 ;  /* 0x00000001ff027807 */ /* 0x000fe40000800000 */
[----:B------:R-:W-:Y:S02]  /*76d0*/  SEL R0, R0, RZ, P1 ;  /* 0x000000ff00007207 */ /* 0x000fe40000800000 */
[----:B------:R-:W-:Y:S01]  /*76e0*/  LOP3.LUT R2, R9, R2, RZ, 0x3c, !PT ;  /* 0x0000000209027212 */ /* 0x000fe200078e3cff */
[----:B-1----:R-:W-:Y:S06]  /*76f0*/  @!P0 BRA `(.L_x_183) ;  /* 0x00000004000c8947 */ /* 0x002fec0003800000 */
.L_x_197:
[----:B------:R-:W-:Y:S01]  /*7700*/  IMAD R5, R0, 0x8, R5 ;  /* 0x0000000800057824 */ /* 0x000fe200078e0205 */
[----:B------:R-:W-:-:S07]  /*7710*/  SHF.L.U32 R0, R2, 0x1f, RZ ;  /* 0x0000001f02007819 */ /* 0x000fce00000006ff */
.L_x_184:
[----:B--2---:R2:W3:Y:S02]  /*7720*/  SYNCS.PHASECHK.TRANS64.TRYWAIT P0, [R5+URZ], R0 ;  /* 0x00000000050075a7 */ /* 0x0044e4000800017f */
[----:B---3--:R-:W-:Y:S05]  /*7730*/  @!P0 NANOSLEEP.SYNCS 0x989680 ;  /* 0x009896800000895d */ /* 0x008fea0003900000 */
[----:B------:R-:W3:Y:S02]  /*7740*/  @!P0 SYNCS.PHASECHK.TRANS64 P0, [R5+URZ], R0 ;  /* 0x00000000050085a7 */ /* 0x000ee4000800007f */
[----:B---3--:R-:W-:Y:S05]  /*7750*/  @!P0 BRA `(.L_x_184) ;  /* 0xfffffffc00f08947 */ /* 0x008fea000383ffff */
.L_x_178:
[----:B------:R-:W-:Y:S05]  /*7760*/  BSYNC B0 ;  /* 0x0000000000007941 */ /* 0x000fea0003800000 */
.L_x_177:
[----:B------:R-:W-:Y:S05]  /*7770*/  EXIT ;  /* 0x000000000000794d */ /* 0x000fea0003800000 */
.L_x_15:
[----:B0-----:R-:W-:-:S04]  /*7780*/  IMAD.U32 R3, RZ, RZ, UR43 ;  /* 0x0000002bff037e24 */ /* 0x001fc8000f8e00ff */
[----:B------:R0:W1:Y:S03]  /*7790*/  SYNCS.PHASECHK.TRANS64.TRYWAIT P0, [R3+URZ+-0x8], R0 ;  /* 0xfffff800030075a7 */ /* 0x000066000800017f */
[----:B-1----:R-:W-:Y:S05]  /*77a0*/  @!P0 NANOSLEEP.SYNCS 0x989680 ;  /* 0x009896800000895d */ /* 0x002fea0003900000 */
[----:B------:R-:W1:Y:S02]  /*77b0*/  @!P0 SYNCS.PHASECHK.TRANS64 P0, [R3+URZ+-0x8], R0 ;  /* 0xfffff800030085a7 */ /* 0x000e64000800007f */
[----:B-1----:R-:W-:Y:S05]  /*77c0*/  @!P0 BRA `(.L_x_15) ;  /* 0xfffffffc00ec8947 */ /* 0x002fea000383ffff */
[----:B------:R-:W-:Y:S05]  /*77d0*/  BRA `(.L_x_185) ;  /* 0xffffff9c00647947 */ /* 0x000fea000383ffff */
.L_x_20:
[----:B-1----:R1:W2:Y:S02]  /*77e0*/  SYNCS.PHASECHK.TRANS64.TRYWAIT P1, [R3+URZ], R0 ;  /* 0x00000000030075a7 */ /* 0x0022a4000802017f */
[----:B--2---:R-:W-:Y:S05]  /*77f0*/  @!P1 NANOSLEEP.SYNCS 0x989680 ;  /* 0x009896800000995d */ /* 0x004fea0003900000 */
[----:B------:R-:W2:Y:S02]  /*7800*/  @!P1 SYNCS.PHASECHK.TRANS64 P1, [R3+URZ], R0 ;  /* 0x00000000030095a7 */ /* 0x000ea4000802007f */
[----:B--2---:R-:W-:Y:S05]  /*7810*/  @!P1 BRA `(.L_x_20) ;  /* 0xfffffffc00f09947 */ /* 0x004fea000383ffff */
[----:B------:R-:W-:Y:S05]  /*7820*/  BRA `(.L_x_19) ;  /* 0xffffff9c00d87947 */ /* 0x000fea000383ffff */
.L_x_25:
[----:B-1----:R-:W-:-:S04]  /*7830*/  IMAD.U32 R4, RZ, RZ, UR4 ;  /* 0x00000004ff047e24 */ /* 0x002fc8000f8e00ff */
[----:B------:R1:W2:Y:S03]  /*7840*/  SYNCS.PHASECHK.TRANS64.TRYWAIT P1, [R4+URZ], R3 ;  /* 0x00000003040075a7 */ /* 0x0002a6000802017f */
[----:B--2---:R-:W-:Y:S05]  /*7850*/  @!P1 NANOSLEEP.SYNCS 0x989680 ;  /* 0x009896800000995d */ /* 0x004fea0003900000 */
[----:B------:R-:W2:Y:S02]  /*7860*/  @!P1 SYNCS.PHASECHK.TRANS64 P1, [R4+URZ], R3 ;  /* 0x00000003040095a7 */ /* 0x000ea4000802007f */
[----:B--2---:R-:W-:Y:S05]  /*7870*/  @!P1 BRA `(.L_x_25) ;  /* 0xfffffffc00ec9947 */ /* 0x004fea000383ffff */
[----:B------:R-:W-:Y:S05]  /*7880*/  BRA `(.L_x_24) ;  /* 0xffffffa000a87947 */ /* 0x000fea000383ffff */
.L_x_31:
[----:B0-----:R-:W-:-:S04]  /*7890*/  IMAD.U32 R3, RZ, RZ, UR43 ;  /* 0x0000002bff037e24 */ /* 0x001fc8000f8e00ff */
[----:B------:R0:W1:Y:S03]  /*78a0*/  SYNCS.PHASECHK.TRANS64.TRYWAIT P0, [R3+URZ+0x8], R0 ;  /* 0x00000800030075a7 */ /* 0x000066000800017f */
[----:B-1----:R-:W-:Y:S05]  /*78b0*/  @!P0 NANOSLEEP.SYNCS 0x989680 ;  /* 0x009896800000895d */ /* 0x002fea0003900000 */
[----:B------:R-:W1:Y:S02]  /*78c0*/  @!P0 SYNCS.PHASECHK.TRANS64 P0, [R3+URZ+0x8], R0 ;  /* 0x00000800030085a7 */ /* 0x000e64000800007f */
[----:B-1----:R-:W-:Y:S05]  /*78d0*/  @!P0 BRA `(.L_x_31) ;  /* 0xfffffffc00ec8947 */ /* 0x002fea000383ffff */
[----:B------:R-:W-:Y:S05]  /*78e0*/  BRA `(.L_x_186) ;  /* 0xffffffa400d47947 */ /* 0x000fea000383ffff */
.L_x_164:
[----:B------:R-:W-:Y:S01]  /*78f0*/  BSSY B1, `(.L_x_187) ;  /* 0x0000006000017945 */ /* 0x000fe20003800000 */
[----:B------:R-:W-:-:S07]  /*7900*/  IMAD.MOV.U32 R15, RZ, RZ, -0x1 ;  /* 0xffffffffff0f7424 */ /* 0x000fce00078e00ff */
[----:B-----5:R-:W-:Y:S05]  /*7910*/  WARPSYNC.COLLECTIVE R15, `(.L_x_188) ;  /* 0x000000000f0c7348 */ /* 0x020fea0003c00000 */
[----:B------:R-:W-:Y:S02]  /*7920*/  ELECT P6, UR62, PT ;  /* 0x00000000003e782f */ /* 0x000fe400038c0000 */
[----:B------:R-:W-:Y:S01]  /*7930*/  MOV R14, UR62 ;  /* 0x0000003e000e7c02 */ /* 0x000fe20008000f00 */
[----:B-----5:R-:W-:Y:S10]  /*7940*/  ENDCOLLECTIVE ;  /* 0x000000000000791b */ /* 0x020ff40003800000 */
.L_x_188:
[----:B------:R-:W-:Y:S05]  /*7950*/  BSYNC B1 ;  /* 0x0000000000017941 */ /* 0x000fea0003800000 */
.L_x_187:
[----:B------:R-:W-:Y:S05]  /*7960*/  BRA `(.L_x_189) ;  /* 0xffffffec00e87947 */ /* 0x000fea000383ffff */
.L_x_167:
[----:B-1----:R1:W2:Y:S02]  /*7970*/  SYNCS.PHASECHK.TRANS64.TRYWAIT P1, [R11+URZ+0x28], R6 ;  /* 0x000028060b0075a7 */ /* 0x0022a4000802017f */
[----:B--2---:R-:W-:Y:S05]  /*7980*/  @!P1 NANOSLEEP.SYNCS 0x989680 ;  /* 0x009896800000995d */ /* 0x004fea0003900000 */
[----:B------:R-:W2:Y:S02]  /*7990*/  @!P1 SYNCS.PHASECHK.TRANS64 P1, [R11+URZ+0x28], R6 ;  /* 0x000028060b0095a7 */ /* 0x000ea4000802007f */
[----:B--2---:R-:W-:Y:S05]  /*79a0*/  @!P1 BRA `(.L_x_167) ;  /* 0xfffffffc00f09947 */ /* 0x004fea000383ffff */
[----:B------:R-:W-:Y:S05]  /*79b0*/  BRA `(.L_x_190) ;  /* 0xfffffff0001c7947 */ /* 0x000fea000383ffff */
.L_x_176:
[----:B------:R-:W-:Y:S01]  /*79c0*/  BSSY B0, `(.L_x_191) ;  /* 0x0000006000007945 */ /* 0x000fe20003800000 */
[----:B------:R-:W-:-:S07]  /*79d0*/  IMAD.MOV.U32 R15, RZ, RZ, -0x1 ;  /* 0xffffffffff0f7424 */ /* 0x000fce00078e00ff */
[----:B-----5:R-:W-:Y:S05]  /*79e0*/  WARPSYNC.COLLECTIVE R15, `(.L_x_192) ;  /* 0x000000000f0c7348 */ /* 0x020fea0003c00000 */
[----:B------:R-:W-:Y:S02]  /*79f0*/  ELECT P6, UR62, PT ;  /* 0x00000000003e782f */ /* 0x000fe400038c0000 */
[----:B------:R-:W-:Y:S01]  /*7a00*/  MOV R14, UR62 ;  /* 0x0000003e000e7c02 */ /* 0x000fe20008000f00 */
[----:B-----5:R-:W-:Y:S10]  /*7a10*/  ENDCOLLECTIVE ;  /* 0x000000000000791b */ /* 0x020ff40003800000 */
.L_x_192:
[----:B------:R-:W-:Y:S05]  /*7a20*/  BSYNC B0 ;  /* 0x0000000000007941 */ /* 0x000fea0003800000 */
.L_x_191:
[----:B------:R-:W-:Y:S05]  /*7a30*/  BRA `(.L_x_193) ;  /* 0xfffffff800787947 */ /* 0x000fea000383ffff */
.L_x_180:
[----:B0-----:R0:W1:Y:S02]  /*7a40*/  SYNCS.PHASECHK.TRANS64.TRYWAIT P0, [R7+URZ], R2 ;  /* 0x00000002070075a7 */ /* 0x001064000800017f */
[----:B-1----:R-:W-:Y:S05]  /*7a50*/  @!P0 NANOSLEEP.SYNCS 0x989680 ;  /* 0x009896800000895d */ /* 0x002fea0003900000 */
[----:B------:R-:W1:Y:S02]  /*7a60*/  @!P0 SYNCS.PHASECHK.TRANS64 P0, [R7+URZ], R2 ;  /* 0x00000002070085a7 */ /* 0x000e64000800007f */
[----:B-1----:R-:W-:Y:S05]  /*7a70*/  @!P0 BRA `(.L_x_180) ;  /* 0xfffffffc00f08947 */ /* 0x002fea000383ffff */
[----:B------:R-:W-:Y:S05]  /*7a80*/  BRA `(.L_x_194) ;  /* 0xfffffff800b87947 */ /* 0x000fea000383ffff */
.L_x_181:
[----:B0-----:R0:W1:Y:S02]  /*7a90*/  SYNCS.PHASECHK.TRANS64.TRYWAIT P0, [R6+URZ], R3 ;  /* 0x00000003060075a7 */ /* 0x001064000800017f */
[----:B-1----:R-:W-:Y:S05]  /*7aa0*/  @!P0 NANOSLEEP.SYNCS 0x989680 ;  /* 0x009896800000895d */ /* 0x002fea0003900000 */
[----:B------:R-:W1:Y:S02]  /*7ab0*/  @!P0 SYNCS.PHASECHK.TRANS64 P0, [R6+URZ], R3 ;  /* 0x00000003060085a7 */ /* 0x000e64000800007f */
[----:B-1----:R-:W-:Y:S05]  /*7ac0*/  @!P0 BRA `(.L_x_181) ;  /* 0xfffffffc00f08947 */ /* 0x002fea000383ffff */
[----:B------:R-:W-:Y:S05]  /*7ad0*/  BRA `(.L_x_195) ;  /* 0xfffffff800c87947 */ /* 0x000fea000383ffff */
.L_x_182:
[----:B0-----:R0:W1:Y:S02]  /*7ae0*/  SYNCS.PHASECHK.TRANS64.TRYWAIT P0, [R7+URZ], R4 ;  /* 0x00000004070075a7 */ /* 0x001064000800017f */
[----:B-1----:R-:W-:Y:S05]  /*7af0*/  @!P0 NANOSLEEP.SYNCS 0x989680 ;  /* 0x009896800000895d */ /* 0x002fea0003900000 */
[----:B------:R-:W1:Y:S02]  /*7b00*/  @!P0 SYNCS.PHASECHK.TRANS64 P0, [R7+URZ], R4 ;  /* 0x00000004070085a7 */ /* 0x000e64000800007f */
[----:B-1----:R-:W-:Y:S05]  /*7b10*/  @!P0 BRA `(.L_x_182) ;  /* 0xfffffffc00f08947 */ /* 0x002fea000383ffff */
[----:B------:R-:W-:Y:S05]  /*7b20*/  BRA `(.L_x_196) ;  /* 0xfffffff800d87947 */ /* 0x000fea000383ffff */
.L_x_183:
[----:B-1----:R1:W2:Y:S02]  /*7b30*/  SYNCS.PHASECHK.TRANS64.TRYWAIT P0, [R6+URZ], R3 ;  /* 0x00000003060075a7 */ /* 0x0022a4000800017f */
[----:B--2---:R-:W-:Y:S05]  /*7b40*/  @!P0 NANOSLEEP.SYNCS 0x989680 ;  /* 0x009896800000895d */ /* 0x004fea0003900000 */
[----:B------:R-:W2:Y:S02]  /*7b50*/  @!P0 SYNCS.PHASECHK.TRANS64 P0, [R6+URZ], R3 ;  /* 0x00000003060085a7 */ /* 0x000ea4000800007f */
[----:B--2---:R-:W-:Y:S05]  /*7b60*/  @!P0 BRA `(.L_x_183) ;  /* 0xfffffffc00f08947 */ /* 0x004fea000383ffff */
[----:B------:R-:W-:Y:S05]  /*7b70*/  BRA `(.L_x_197) ;  /* 0xfffffff800e07947 */ /* 0x000fea000383ffff */
.L_x_198:
[----:B------:R-:W-:-:S00]  /*7b80*/  BRA `(.L_x_198) ;  /* 0xfffffffc00fc7947 */ /* 0x000fc0000383ffff */
[----:B------:R-:W-:-:S00]  /*7b90*/  NOP ;  /* 0x0000000000007918 */ /* 0x000fc00000000000 */
        /* <DEDUP_REMOVED lines=14> */
.L_x_199:


//--------------------- .nv.global.init           --------------------------
	.section	.nv.global.init,"aw",@progbits
.nv.global.init:
	.type		$str$22,@object
	.size		$str$22,($str$23 - $str$22)
$str$22:
        /*0000*/ 	.byte	0x6b, 0x5f, 0x74, 0x69, 0x6c, 0x65, 0x5f, 0x63, 0x6f, 0x75, 0x6e, 0x74, 0x20, 0x3e, 0x3d, 0x20
        /*0010*/ 	.byte	0x31, 0x00
	.type		$str$23,@object
	.size		$str$23,(__unnamed_1 - $str$23)
$str$23:
        /*0012*/ 	.byte	0x2f, 0x74, 0x6d, 0x70, 0x2f, 0x63, 0x75, 0x74, 0x6c, 0x61, 0x73, 0x73, 0x5f, 0x73, 0x77, 0x65
        /*0022*/ 	.byte	0x65, 0x70, 0x5f, 0x73, 0x72, 0x63, 0x2f, 0x69, 0x6e, 0x63, 0x6c, 0x75, 0x64, 0x65, 0x2f, 0x63
        /*0032*/ 	.byte	0x75, 0x74, 0x6c, 0x61, 0x73, 0x73, 0x2f, 0x67, 0x65, 0x6d, 0x6d, 0x2f, 0x63, 0x6f, 0x6c, 0x6c
        /*0042*/ 	.byte	0x65, 0x63, 0x74, 0x69, 0x76, 0x65, 0x2f, 0x73, 0x6d, 0x39, 0x30, 0x5f, 0x6d, 0x6d, 0x61, 0x5f
        /*0052*/ 	.byte	0x74, 0x6d, 0x61, 0x5f, 0x67, 0x6d, 0x6d, 0x61, 0x5f, 0x73, 0x73, 0x5f, 0x77, 0x61, 0x72, 0x70
        /*0062*/ 	.byte	0x73, 0x70, 0x65, 0x63, 0x69, 0x61, 0x6c, 0x69, 0x7a, 0x65, 0x64, 0x2e, 0x68, 0x70, 0x70, 0x00
	.type		__unnamed_1,@object
	.size		__unnamed_1,(.L_0 - __unnamed_1)
__unnamed_1:
        /*0072*/ 	.byte	0x76, 0x6f, 0x69, 0x64, 0x20, 0x63, 0x75, 0x74, 0x6c, 0x61, 0x73, 0x73, 0x3a, 0x3a, 0x67, 0x65
        /* <DEDUP_REMOVED lines=180> */
        /*0bc2*/ 	.byte	0x00
.L_0:


//--------------------- .nv.shared._ZN7cutlass13device_kernelINS_4gemm6kernel13GemmUniversalIN4cute5tupleIJiiiiEEENS1_10collective13CollectiveMmaINS1_34MainloopSm90TmaGmmaWarpSpecializedILi5ENS5_IJNS4_1CILi1EEESB_SB_EEENS1_32KernelTmaWarpSpecializedPingpongEEENS5_IJNSA_ILi64EEENSA_ILi128EEESF_EEENS_10bfloat16_tENS5_IJlSB_lEEESI_SJ_NS4_8TiledMMAINS4_8MMA_AtomIJNS4_4SM904GMMA28MMA_64x128x16_F32BF16BF16_SSILNSN_5MajorE0ELSP_0ELNSN_7ScaleInE1ELSQ_1EEEEEENS4_6LayoutISC_NS5_IJNSA_ILi0EEESU_SU_EEEEENS5_IJNS4_10UnderscoreESX_SX_EEEEENS4_13SM90_TMA_LOADENS4_14ComposedLayoutINS4_7SwizzleILi3ELi4ELi3EEENS4_18smem_ptr_flag_bitsILi16EEENST_INS5_IJNSA_ILi8EEESF_EEENS5_IJSF_SB_EEEEEEEvNS4_8identityES10_S1A_vS1B_EENS_8epilogue10collective6detail29Sm90TmaWarpSpecializedAdapterINS1E_15DefaultEpilogueISI_SJ_SJ_NS1D_6thread17LinearCombinationISI_Li1EffLNS1I_9ScaleType4KindE0ELNS_15FloatRoundStyleE2ESI_EENS1_15EpilogueDefaultEEEEEvvEEEEvNT_6ParamsE --------------------------
	.section	.nv.shared._ZN7cutlass13device_kernelINS_4gemm6kernel13GemmUniversalIN4cute5tupleIJiiiiEEENS1_10collective13CollectiveMmaINS1_34MainloopSm90TmaGmmaWarpSpecializedILi5ENS5_IJNS4_1CILi1EEESB_SB_EEENS1_32KernelTmaWarpSpecializedPingpongEEENS5_IJNSA_ILi64EEENSA_ILi128EEESF_EEENS_10bfloat16_tENS5_IJlSB_lEEESI_SJ_NS4_8TiledMMAINS4_8MMA_AtomIJNS4_4SM904GMMA28MMA_64x128x16_F32BF16BF16_SSILNSN_5MajorE0ELSP_0ELNSN_7ScaleInE1ELSQ_1EEEEEENS4_6LayoutISC_NS5_IJNSA_ILi0EEESU_SU_EEEEENS5_IJNS4_10UnderscoreESX_SX_EEEEENS4_13SM90_TMA_LOADENS4_14ComposedLayoutINS4_7SwizzleILi3ELi4ELi3EEENS4_18smem_ptr_flag_bitsILi16EEENST_INS5_IJNSA_ILi8EEESF_EEENS5_IJSF_SB_EEEEEEEvNS4_8identityES10_S1A_vS1B_EENS_8epilogue10collective6detail29Sm90TmaWarpSpecializedAdapterINS1E_15DefaultEpilogueISI_SJ_SJ_NS1D_6thread17LinearCombinationISI_Li1EffLNS1I_9ScaleType4KindE0ELNS_15FloatRoundStyleE2ESI_EENS1_15EpilogueDefaultEEEEEvvEEEEvNT_6ParamsE,"aw",@nobits
	.sectionflags	@""
	.align	16
	.zero		1024


//--------------------- .nv.shared.reserved.0     --------------------------
	.section	.nv.shared.reserved.0,"aw",@nobits
	.weak		__nv_reservedSMEM_offset_0_alias
	.size		__nv_reservedSMEM_offset_0_alias, 0, 0
	.other		__nv_reservedSMEM_offset_0_alias,@"STO_CUDA_RESERVED_SHARED STV_DEFAULT"
__nv_reservedSMEM_offset_0_alias:
	.zero		0


//--------------------- .nv.global                --------------------------
	.section	.nv.global,"aw",@nobits
.nv.global:
	.type		_ZN40_INTERNAL_d97561a9_4_k_cu_8d5295e8_264164cute1_E,@object
	.size		_ZN40_INTERNAL_d97561a9_4_k_cu_8d5295e8_264164cute1_E,(_ZN40_INTERNAL_d97561a9_4_k_cu_8d5295e8_264164cuda3std3__45__cpo6cbeginE - _ZN40_INTERNAL_d97561a9_4_k_cu_8d5295e8_264164cute1_E)
_ZN40_INTERNAL_d97561a9_4_k_cu_8d5295e8_264164cute1_E:
	.zero		1
	.type		_ZN40_INTERNAL_d97561a9_4_k_cu_8d5295e8_264164cuda3std3__45__cpo6cbeginE,@object
	.size		_ZN40_INTERNAL_d97561a9_4_k_cu_8d5295e8_264164cuda3std3__45__cpo6cbeginE,(_ZN40_INTERNAL_d97561a9_4_k_cu_8d5295e8_264164cuda3std3__48in_placeE - _ZN40_INTERNAL_d97561a9_4_k_cu_8d5295e8_264164cuda3std3__45__cpo6cbeginE)
_ZN40_INTERNAL_d97561a9_4_k_cu_8d5295e8_264164cuda3std3__45__cpo6cbeginE:
	.zero		1
	.type		_ZN40_INTERNAL_d97561a9_4_k_cu_8d5295e8_264164cuda3std3__48in_placeE,@object
	.size		_ZN40_INTERNAL_d97561a9_4_k_cu_8d5295e8_264164cuda3std3__48in_placeE,(_ZN40_INTERNAL_d97561a9_4_k_cu_8d5295e8_264164cuda3std6ranges3__45__cpo9iter_moveE - _ZN40_INTERNAL_d97561a9_4_k_cu_8d5295e8_264164cuda3std3__48in_placeE)
_ZN40_INTERNAL_d97561a9_4_k_cu_8d5295e8_264164cuda3std3__48in_placeE:
	.zero		1
	.type		_ZN40_INTERNAL_d97561a9_4_k_cu_8d5295e8_264164cuda3std6ranges3__45__cpo9iter_moveE,@object
	.size		_ZN40_INTERNAL_d97561a9_4_k_cu_8d5295e8_264164cuda3std6ranges3__45__cpo9iter_moveE,(_ZN40_INTERNAL_d97561a9_4_k_cu_8d5295e8_264164cuda3std3__45__cpo5beginE - _ZN40_INTERNAL_d97561a9_4_k_cu_8d5295e8_264164cuda3std6ranges3__45__cpo9iter_moveE)
_ZN40_INTERNAL_d97561a9_4_k_cu_8d5295e8_264164cuda3std6ranges3__45__cpo9iter_moveE:
	.zero		1
	.type		_ZN40_INTERNAL_d97561a9_4_k_cu_8d5295e8_264164cuda3std3__45__cpo5beginE,@object
	.size		_ZN40_INTERNAL_d97561a9_4_k_cu_8d5295e8_264164cuda3std3__45__cpo5beginE,(_ZN40_INTERNAL_d97561a9_4_k_cu_8d5295e8_264164cuda3std3__442_GLOBAL__N__d97561a9_4_k_cu_8d5295e8_264166ignoreE - _ZN40_INTERNAL_d97561a9_4_k_cu_8d5295e8_264164cuda3std3__45__cpo5beginE)
_ZN40_INTERNAL_d97561a9_4_k_cu_8d5295e8_264164cuda3std3__45__cpo5beginE:
	.zero		1
	.type		_ZN40_INTERNAL_d97561a9_4_k_cu_8d5295e8_264164cuda3std3__442_GLOBAL__N__d97561a9_4_k_cu_8d5295e8_264166ignoreE,@object
	.size		_ZN40_INTERNAL_d97561a9_4_k_cu_8d5295e8_264164cuda3std3__442_GLOBAL__N__d97561a9_4_k_cu_8d5295e8_264166ignoreE,(_ZN40_INTERNAL_d97561a9_4_k_cu_8d5295e8_264164cute7productE - _ZN40_INTERNAL_d97561a9_4_k_cu_8d5295e8_264164cuda3std3__442_GLOBAL__N__d97561a9_4_k_cu_8d5295e8_264166ignoreE)
_ZN40_INTERNAL_d97561a9_4_k_cu_8d5295e8_264164cuda3std3__442_GLOBAL__N__d97561a9_4_k_cu_8d5295e8_264166ignoreE:
	.zero		1
	.type		_ZN40_INTERNAL_d97561a9_4_k_cu_8d5295e8_264164cute7productE,@object
	.size		_ZN40_INTERNAL_d97561a9_4_k_cu_8d5295e8_264164cute7productE,(_ZN40_INTERNAL_d97561a9_4_k_cu_8d5295e8_264164cuda3std3__45__cpo3endE - _ZN40_INTERNAL_d97561a9_4_k_cu_8d5295e8_264164cute7productE)
_ZN40_INTERNAL_d97561a9_4_k_cu_8d5295e8_264164cute7productE:
	.zero		1
	.type		_ZN40_INTERNAL_d97561a9_4_k_cu_8d5295e8_264164cuda3std3__45__cpo3endE,@object
	.size		_ZN40_INTERNAL_d97561a9_4_k_cu_8d5295e8_264164cuda3std3__45__cpo3endE,(_ZN40_INTERNAL_d97561a9_4_k_cu_8d5295e8_264164cuda3std3__419piecewise_constructE - _ZN40_INTERNAL_d97561a9_4_k_cu_8d5295e8_264164cuda3std3__45__cpo3endE)
_ZN40_INTERNAL_d97561a9_4_k_cu_8d5295e8_264164cuda3std3__45__cpo3endE:
	.zero		1
	.type		_ZN40_INTERNAL_d97561a9_4_k_cu_8d5295e8_264164cuda3std3__419piecewise_constructE,@object
	.size		_ZN40_INTERNAL_d97561a9_4_k_cu_8d5295e8_264164cuda3std3__419piecewise_constructE,(_ZN40_INTERNAL_d97561a9_4_k_cu_8d5295e8_264164cuda3std3__45__cpo4cendE - _ZN40_INTERNAL_d97561a9_4_k_cu_8d5295e8_264164cuda3std3__419piecewise_constructE)
_ZN40_INTERNAL_d97561a9_4_k_cu_8d5295e8_264164cuda3std3__419piecewise_constructE:
	.zero		1
	.type		_ZN40_INTERNAL_d97561a9_4_k_cu_8d5295e8_264164cuda3std3__45__cpo4cendE,@object
	.size		_ZN40_INTERNAL_d97561a9_4_k_cu_8d5295e8_264164cuda3std3__45__cpo4cendE,(_ZN40_INTERNAL_d97561a9_4_k_cu_8d5295e8_264164cuda3std6ranges3__45__cpo4swapE - _ZN40_INTERNAL_d97561a9_4_k_cu_8d5295e8_264164cuda3std3__45__cpo4cendE)
_ZN40_INTERNAL_d97561a9_4_k_cu_8d5295e8_264164cuda3std3__45__cpo4cendE:
	.zero		1
	.type		_ZN40_INTERNAL_d97561a9_4_k_cu_8d5295e8_264164cuda3std6ranges3__45__cpo4swapE,@object
	.size		_ZN40_INTERNAL_d97561a9_4_k_cu_8d5295e8_264164cuda3std6ranges3__45__cpo4swapE,(.L_8 - _ZN40_INTERNAL_d97561a9_4_k_cu_8d5295e8_264164cuda3std6ranges3__45__cpo4swapE)
_ZN40_INTERNAL_d97561a9_4_k_cu_8d5295e8_264164cuda3std6ranges3__45__cpo4swapE:
	.zero		1
.L_8:


//--------------------- .nv.constant0._ZN7cutlass13device_kernelINS_4gemm6kernel13GemmUniversalIN4cute5tupleIJiiiiEEENS1_10collective13CollectiveMmaINS1_34MainloopSm90TmaGmmaWarpSpecializedILi5ENS5_IJNS4_1CILi1EEESB_SB_EEENS1_32KernelTmaWarpSpecializedPingpongEEENS5_IJNSA_ILi64EEENSA_ILi128EEESF_EEENS_10bfloat16_tENS5_IJlSB_lEEESI_SJ_NS4_8TiledMMAINS4_8MMA_AtomIJNS4_4SM904GMMA28MMA_64x128x16_F32BF16BF16_SSILNSN_5MajorE0ELSP_0ELNSN_7ScaleInE1ELSQ_1EEEEEENS4_6LayoutISC_NS5_IJNSA_ILi0EEESU_SU_EEEEENS5_IJNS4_10UnderscoreESX_SX_EEEEENS4_13SM90_TMA_LOADENS4_14ComposedLayoutINS4_7SwizzleILi3ELi4ELi3EEENS4_18smem_ptr_flag_bitsILi16EEENST_INS5_IJNSA_ILi8EEESF_EEENS5_IJSF_SB_EEEEEEEvNS4_8identityES10_S1A_vS1B_EENS_8epilogue10collective6detail29Sm90TmaWarpSpecializedAdapterINS1E_15DefaultEpilogueISI_SJ_SJ_NS1D_6thread17LinearCombinationISI_Li1EffLNS1I_9ScaleType4KindE0ELNS_15FloatRoundStyleE2ESI_EENS1_15EpilogueDefaultEEEEEvvEEEEvNT_6ParamsE --------------------------
	.section	.nv.constant0._ZN7cutlass13device_kernelINS_4gemm6kernel13GemmUniversalIN4cute5tupleIJiiiiEEENS1_10collective13CollectiveMmaINS1_34MainloopSm90TmaGmmaWarpSpecializedILi5ENS5_IJNS4_1CILi1EEESB_SB_EEENS1_32KernelTmaWarpSpecializedPingpongEEENS5_IJNSA_ILi64EEENSA_ILi128EEESF_EEENS_10bfloat16_tENS5_IJlSB_lEEESI_SJ_NS4_8TiledMMAINS4_8MMA_AtomIJNS4_4SM904GMMA28MMA_64x128x16_F32BF16BF16_SSILNSN_5MajorE0ELSP_0ELNSN_7ScaleInE1ELSQ_1EEEEEENS4_6LayoutISC_NS5_IJNSA_ILi0EEESU_SU_EEEEENS5_IJNS4_10UnderscoreESX_SX_EEEEENS4_13SM90_TMA_LOADENS4_14ComposedLayoutINS4_7SwizzleILi3ELi4ELi3EEENS4_18smem_ptr_flag_bitsILi16EEENST_INS5_IJNSA_ILi8EEESF_EEENS5_IJSF_SB_EEEEEEEvNS4_8identityES10_S1A_vS1B_EENS_8epilogue10collective6detail29Sm90TmaWarpSpecializedAdapterINS1E_15DefaultEpilogueISI_SJ_SJ_NS1D_6thread17LinearCombinationISI_Li1EffLNS1I_9ScaleType4KindE0ELNS_15FloatRoundStyleE2ESI_EENS1_15EpilogueDefaultEEEEEvvEEEEvNT_6ParamsE,"a",@progbits
	.sectionflags	@""
	.align	4
.nv.constant0._ZN7cutlass13device_kernelINS_4gemm6kernel13GemmUniversalIN4cute5tupleIJiiiiEEENS1_10collective13CollectiveMmaINS1_34MainloopSm90TmaGmmaWarpSpecializedILi5ENS5_IJNS4_1CILi1EEESB_SB_EEENS1_32KernelTmaWarpSpecializedPingpongEEENS5_IJNSA_ILi64EEENSA_ILi128EEESF_EEENS_10bfloat16_tENS5_IJlSB_lEEESI_SJ_NS4_8TiledMMAINS4_8MMA_AtomIJNS4_4SM904GMMA28MMA_64x128x16_F32BF16BF16_SSILNSN_5MajorE0ELSP_0ELNSN_7ScaleInE1ELSQ_1EEEEEENS4_6LayoutISC_NS5_IJNSA_ILi0EEESU_SU_EEEEENS5_IJNS4_10UnderscoreESX_SX_EEEEENS4_13SM90_TMA_LOADENS4_14ComposedLayoutINS4_7SwizzleILi3ELi4ELi3EEENS4_18smem_ptr_flag_bitsILi16EEENST_INS5_IJNSA_ILi8EEESF_EEENS5_IJSF_SB_EEEEEEEvNS4_8identityES10_S1A_vS1B_EENS_8epilogue10collective6detail29Sm90TmaWarpSpecializedAdapterINS1E_15DefaultEpilogueISI_SJ_SJ_NS1D_6thread17LinearCombinationISI_Li1EffLNS1I_9ScaleType4KindE0ELNS_15FloatRoundStyleE2ESI_EENS1_15EpilogueDefaultEEEEEvvEEEEvNT_6ParamsE:
	.zero		1664


//--------------------- SYMBOLS --------------------------

	.type		.nv.reservedSmem.offset0,@object
	.size		.nv.reservedSmem.offset0,0x4
	.type		__assertfail,@function
